//
// Generated by NVIDIA NVVM Compiler
//
// Compiler Build ID: CL-36424714
// Cuda compilation tools, release 13.0, V13.0.88
// Based on NVVM 20.0.0
//

.version 9.0
.target sm_100
.address_size 64

	// .globl	_Z16initRandomStatesP17curandStateXORWOWmi
.global .align 4 .b8 precalc_xorwow_matrix[102400];
.global .align 4 .b8 precalc_xorwow_offset_matrix[102400];
.global .align 4 .b8 mrg32k3aM1[2304];
.global .align 4 .b8 mrg32k3aM2[2304];
.global .align 4 .b8 mrg32k3aM1SubSeq[2016];
.global .align 4 .b8 mrg32k3aM2SubSeq[2016];
.global .align 4 .b8 mrg32k3aM1Seq[2304];
.global .align 4 .b8 mrg32k3aM2Seq[2304];
.const .align 8 .b8 __cr_lgamma_table[72];

.visible .entry _Z16initRandomStatesP17curandStateXORWOWmi(
	.param .u64 .ptr .align 1 _Z16initRandomStatesP17curandStateXORWOWmi_param_0,
	.param .u64 _Z16initRandomStatesP17curandStateXORWOWmi_param_1,
	.param .u32 _Z16initRandomStatesP17curandStateXORWOWmi_param_2
)
{
	.reg .pred 	%p<25>;
	.reg .b32 	%r<414>;
	.reg .b64 	%rd<19>;

	ld.param.u64 	%rd8, [_Z16initRandomStatesP17curandStateXORWOWmi_param_0];
	ld.param.u64 	%rd9, [_Z16initRandomStatesP17curandStateXORWOWmi_param_1];
	ld.param.u32 	%r183, [_Z16initRandomStatesP17curandStateXORWOWmi_param_2];
	mov.u32 	%r184, %ctaid.x;
	mov.u32 	%r185, %ntid.x;
	mov.u32 	%r186, %tid.x;
	mad.lo.s32 	%r1, %r184, %r185, %r186;
	setp.ge.s32 	%p1, %r1, %r183;
	@%p1 bra 	$L__BB0_44;
	cvta.to.global.u64 	%rd10, %rd8;
	cvt.s64.s32 	%rd18, %r1;
	mul.wide.s32 	%rd11, %r1, 48;
	add.s64 	%rd2, %rd10, %rd11;
	cvt.u32.u64 	%r187, %rd9;
	xor.b32  	%r188, %r187, -1429050551;
	mul.lo.s32 	%r189, %r188, 1099087573;
	{ .reg .b32 tmp; mov.b64 {tmp, %r190}, %rd9; }
	xor.b32  	%r191, %r190, -136515619;
	mul.lo.s32 	%r192, %r191, -1703105765;
	add.s32 	%r193, %r189, %r192;
	add.s32 	%r194, %r193, 6615241;
	add.s32 	%r195, %r189, 123456789;
	st.global.v2.u32 	[%rd2], {%r194, %r195};
	xor.b32  	%r196, %r189, 362436069;
	add.s32 	%r197, %r192, 521288629;
	st.global.v2.u32 	[%rd2+8], {%r196, %r197};
	xor.b32  	%r198, %r192, 88675123;
	add.s32 	%r199, %r189, 5783321;
	st.global.v2.u32 	[%rd2+16], {%r198, %r199};
	setp.eq.s32 	%p2, %r1, 0;
	@%p2 bra 	$L__BB0_43;
	mov.b32 	%r320, 0;
$L__BB0_3:
	and.b64  	%rd4, %rd18, 3;
	setp.eq.s64 	%p3, %rd4, 0;
	@%p3 bra 	$L__BB0_42;
	mul.wide.u32 	%rd12, %r320, 3200;
	mov.u64 	%rd13, precalc_xorwow_matrix;
	add.s64 	%rd5, %rd13, %rd12;
	cvt.u32.u64 	%r3, %rd4;
	mov.b32 	%r321, 0;
$L__BB0_5:
	mov.b32 	%r334, 0;
	mov.u32 	%r335, %r334;
	mov.u32 	%r336, %r334;
	mov.u32 	%r337, %r334;
	mov.u32 	%r338, %r334;
	mov.u32 	%r327, %r334;
$L__BB0_6:
	mul.wide.u32 	%rd14, %r327, 4;
	add.s64 	%rd15, %rd2, %rd14;
	ld.global.u32 	%r11, [%rd15+4];
	shl.b32 	%r12, %r327, 5;
	mov.b32 	%r333, 0;
$L__BB0_7:
	.pragma "nounroll";
	shr.u32 	%r204, %r11, %r333;
	and.b32  	%r205, %r204, 1;
	setp.eq.b32 	%p4, %r205, 1;
	not.pred 	%p5, %p4;
	add.s32 	%r206, %r12, %r333;
	mul.lo.s32 	%r207, %r206, 5;
	mul.wide.u32 	%rd16, %r207, 4;
	add.s64 	%rd6, %rd5, %rd16;
	@%p5 bra 	$L__BB0_9;
	ld.global.u32 	%r208, [%rd6];
	xor.b32  	%r338, %r338, %r208;
	ld.global.u32 	%r209, [%rd6+4];
	xor.b32  	%r337, %r337, %r209;
	ld.global.u32 	%r210, [%rd6+8];
	xor.b32  	%r336, %r336, %r210;
	ld.global.u32 	%r211, [%rd6+12];
	xor.b32  	%r335, %r335, %r211;
	ld.global.u32 	%r212, [%rd6+16];
	xor.b32  	%r334, %r334, %r212;
$L__BB0_9:
	and.b32  	%r214, %r204, 2;
	setp.eq.s32 	%p6, %r214, 0;
	@%p6 bra 	$L__BB0_11;
	ld.global.u32 	%r215, [%rd6+20];
	xor.b32  	%r338, %r338, %r215;
	ld.global.u32 	%r216, [%rd6+24];
	xor.b32  	%r337, %r337, %r216;
	ld.global.u32 	%r217, [%rd6+28];
	xor.b32  	%r336, %r336, %r217;
	ld.global.u32 	%r218, [%rd6+32];
	xor.b32  	%r335, %r335, %r218;
	ld.global.u32 	%r219, [%rd6+36];
	xor.b32  	%r334, %r334, %r219;
$L__BB0_11:
	and.b32  	%r221, %r204, 4;
	setp.eq.s32 	%p7, %r221, 0;
	@%p7 bra 	$L__BB0_13;
	ld.global.u32 	%r222, [%rd6+40];
	xor.b32  	%r338, %r338, %r222;
	ld.global.u32 	%r223, [%rd6+44];
	xor.b32  	%r337, %r337, %r223;
	ld.global.u32 	%r224, [%rd6+48];
	xor.b32  	%r336, %r336, %r224;
	ld.global.u32 	%r225, [%rd6+52];
	xor.b32  	%r335, %r335, %r225;
	ld.global.u32 	%r226, [%rd6+56];
	xor.b32  	%r334, %r334, %r226;
$L__BB0_13:
	and.b32  	%r228, %r204, 8;
	setp.eq.s32 	%p8, %r228, 0;
	@%p8 bra 	$L__BB0_15;
	ld.global.u32 	%r229, [%rd6+60];
	xor.b32  	%r338, %r338, %r229;
	ld.global.u32 	%r230, [%rd6+64];
	xor.b32  	%r337, %r337, %r230;
	ld.global.u32 	%r231, [%rd6+68];
	xor.b32  	%r336, %r336, %r231;
	ld.global.u32 	%r232, [%rd6+72];
	xor.b32  	%r335, %r335, %r232;
	ld.global.u32 	%r233, [%rd6+76];
	xor.b32  	%r334, %r334, %r233;
$L__BB0_15:
	and.b32  	%r235, %r204, 16;
	setp.eq.s32 	%p9, %r235, 0;
	@%p9 bra 	$L__BB0_17;
	ld.global.u32 	%r236, [%rd6+80];
	xor.b32  	%r338, %r338, %r236;
	ld.global.u32 	%r237, [%rd6+84];
	xor.b32  	%r337, %r337, %r237;
	ld.global.u32 	%r238, [%rd6+88];
	xor.b32  	%r336, %r336, %r238;
	ld.global.u32 	%r239, [%rd6+92];
	xor.b32  	%r335, %r335, %r239;
	ld.global.u32 	%r240, [%rd6+96];
	xor.b32  	%r334, %r334, %r240;
$L__BB0_17:
	and.b32  	%r242, %r204, 32;
	setp.eq.s32 	%p10, %r242, 0;
	@%p10 bra 	$L__BB0_19;
	ld.global.u32 	%r243, [%rd6+100];
	xor.b32  	%r338, %r338, %r243;
	ld.global.u32 	%r244, [%rd6+104];
	xor.b32  	%r337, %r337, %r244;
	ld.global.u32 	%r245, [%rd6+108];
	xor.b32  	%r336, %r336, %r245;
	ld.global.u32 	%r246, [%rd6+112];
	xor.b32  	%r335, %r335, %r246;
	ld.global.u32 	%r247, [%rd6+116];
	xor.b32  	%r334, %r334, %r247;
$L__BB0_19:
	and.b32  	%r249, %r204, 64;
	setp.eq.s32 	%p11, %r249, 0;
	@%p11 bra 	$L__BB0_21;
	ld.global.u32 	%r250, [%rd6+120];
	xor.b32  	%r338, %r338, %r250;
	ld.global.u32 	%r251, [%rd6+124];
	xor.b32  	%r337, %r337, %r251;
	ld.global.u32 	%r252, [%rd6+128];
	xor.b32  	%r336, %r336, %r252;
	ld.global.u32 	%r253, [%rd6+132];
	xor.b32  	%r335, %r335, %r253;
	ld.global.u32 	%r254, [%rd6+136];
	xor.b32  	%r334, %r334, %r254;
$L__BB0_21:
	and.b32  	%r256, %r204, 128;
	setp.eq.s32 	%p12, %r256, 0;
	@%p12 bra 	$L__BB0_23;
	ld.global.u32 	%r257, [%rd6+140];
	xor.b32  	%r338, %r338, %r257;
	ld.global.u32 	%r258, [%rd6+144];
	xor.b32  	%r337, %r337, %r258;
	ld.global.u32 	%r259, [%rd6+148];
	xor.b32  	%r336, %r336, %r259;
	ld.global.u32 	%r260, [%rd6+152];
	xor.b32  	%r335, %r335, %r260;
	ld.global.u32 	%r261, [%rd6+156];
	xor.b32  	%r334, %r334, %r261;
$L__BB0_23:
	and.b32  	%r263, %r204, 256;
	setp.eq.s32 	%p13, %r263, 0;
	@%p13 bra 	$L__BB0_25;
	ld.global.u32 	%r264, [%rd6+160];
	xor.b32  	%r338, %r338, %r264;
	ld.global.u32 	%r265, [%rd6+164];
	xor.b32  	%r337, %r337, %r265;
	ld.global.u32 	%r266, [%rd6+168];
	xor.b32  	%r336, %r336, %r266;
	ld.global.u32 	%r267, [%rd6+172];
	xor.b32  	%r335, %r335, %r267;
	ld.global.u32 	%r268, [%rd6+176];
	xor.b32  	%r334, %r334, %r268;
$L__BB0_25:
	and.b32  	%r270, %r204, 512;
	setp.eq.s32 	%p14, %r270, 0;
	@%p14 bra 	$L__BB0_27;
	ld.global.u32 	%r271, [%rd6+180];
	xor.b32  	%r338, %r338, %r271;
	ld.global.u32 	%r272, [%rd6+184];
	xor.b32  	%r337, %r337, %r272;
	ld.global.u32 	%r273, [%rd6+188];
	xor.b32  	%r336, %r336, %r273;
	ld.global.u32 	%r274, [%rd6+192];
	xor.b32  	%r335, %r335, %r274;
	ld.global.u32 	%r275, [%rd6+196];
	xor.b32  	%r334, %r334, %r275;
$L__BB0_27:
	and.b32  	%r277, %r204, 1024;
	setp.eq.s32 	%p15, %r277, 0;
	@%p15 bra 	$L__BB0_29;
	ld.global.u32 	%r278, [%rd6+200];
	xor.b32  	%r338, %r338, %r278;
	ld.global.u32 	%r279, [%rd6+204];
	xor.b32  	%r337, %r337, %r279;
	ld.global.u32 	%r280, [%rd6+208];
	xor.b32  	%r336, %r336, %r280;
	ld.global.u32 	%r281, [%rd6+212];
	xor.b32  	%r335, %r335, %r281;
	ld.global.u32 	%r282, [%rd6+216];
	xor.b32  	%r334, %r334, %r282;
$L__BB0_29:
	and.b32  	%r284, %r204, 2048;
	setp.eq.s32 	%p16, %r284, 0;
	@%p16 bra 	$L__BB0_31;
	ld.global.u32 	%r285, [%rd6+220];
	xor.b32  	%r338, %r338, %r285;
	ld.global.u32 	%r286, [%rd6+224];
	xor.b32  	%r337, %r337, %r286;
	ld.global.u32 	%r287, [%rd6+228];
	xor.b32  	%r336, %r336, %r287;
	ld.global.u32 	%r288, [%rd6+232];
	xor.b32  	%r335, %r335, %r288;
	ld.global.u32 	%r289, [%rd6+236];
	xor.b32  	%r334, %r334, %r289;
$L__BB0_31:
	and.b32  	%r291, %r204, 4096;
	setp.eq.s32 	%p17, %r291, 0;
	@%p17 bra 	$L__BB0_33;
	ld.global.u32 	%r292, [%rd6+240];
	xor.b32  	%r338, %r338, %r292;
	ld.global.u32 	%r293, [%rd6+244];
	xor.b32  	%r337, %r337, %r293;
	ld.global.u32 	%r294, [%rd6+248];
	xor.b32  	%r336, %r336, %r294;
	ld.global.u32 	%r295, [%rd6+252];
	xor.b32  	%r335, %r335, %r295;
	ld.global.u32 	%r296, [%rd6+256];
	xor.b32  	%r334, %r334, %r296;
$L__BB0_33:
	and.b32  	%r298, %r204, 8192;
	setp.eq.s32 	%p18, %r298, 0;
	@%p18 bra 	$L__BB0_35;
	ld.global.u32 	%r299, [%rd6+260];
	xor.b32  	%r338, %r338, %r299;
	ld.global.u32 	%r300, [%rd6+264];
	xor.b32  	%r337, %r337, %r300;
	ld.global.u32 	%r301, [%rd6+268];
	xor.b32  	%r336, %r336, %r301;
	ld.global.u32 	%r302, [%rd6+272];
	xor.b32  	%r335, %r335, %r302;
	ld.global.u32 	%r303, [%rd6+276];
	xor.b32  	%r334, %r334, %r303;
$L__BB0_35:
	and.b32  	%r305, %r204, 16384;
	setp.eq.s32 	%p19, %r305, 0;
	@%p19 bra 	$L__BB0_37;
	ld.global.u32 	%r306, [%rd6+280];
	xor.b32  	%r338, %r338, %r306;
	ld.global.u32 	%r307, [%rd6+284];
	xor.b32  	%r337, %r337, %r307;
	ld.global.u32 	%r308, [%rd6+288];
	xor.b32  	%r336, %r336, %r308;
	ld.global.u32 	%r309, [%rd6+292];
	xor.b32  	%r335, %r335, %r309;
	ld.global.u32 	%r310, [%rd6+296];
	xor.b32  	%r334, %r334, %r310;
$L__BB0_37:
	and.b32  	%r312, %r204, 32768;
	setp.eq.s32 	%p20, %r312, 0;
	@%p20 bra 	$L__BB0_39;
	ld.global.u32 	%r313, [%rd6+300];
	xor.b32  	%r338, %r338, %r313;
	ld.global.u32 	%r314, [%rd6+304];
	xor.b32  	%r337, %r337, %r314;
	ld.global.u32 	%r315, [%rd6+308];
	xor.b32  	%r336, %r336, %r315;
	ld.global.u32 	%r316, [%rd6+312];
	xor.b32  	%r335, %r335, %r316;
	ld.global.u32 	%r317, [%rd6+316];
	xor.b32  	%r334, %r334, %r317;
$L__BB0_39:
	add.s32 	%r333, %r333, 16;
	setp.ne.s32 	%p21, %r333, 32;
	@%p21 bra 	$L__BB0_7;
	mad.lo.s32 	%r318, %r327, -31, %r12;
	add.s32 	%r327, %r318, 1;
	setp.ne.s32 	%p22, %r327, 5;
	@%p22 bra 	$L__BB0_6;
	st.global.u32 	[%rd2+4], %r338;
	st.global.u32 	[%rd2+8], %r337;
	st.global.u32 	[%rd2+12], %r336;
	st.global.u32 	[%rd2+16], %r335;
	st.global.u32 	[%rd2+20], %r334;
	add.s32 	%r321, %r321, 1;
	setp.lt.u32 	%p23, %r321, %r3;
	@%p23 bra 	$L__BB0_5;
$L__BB0_42:
	shr.u64 	%rd7, %rd18, 2;
	add.s32 	%r320, %r320, 1;
	setp.gt.u64 	%p24, %rd18, 3;
	mov.u64 	%rd18, %rd7;
	@%p24 bra 	$L__BB0_3;
$L__BB0_43:
	mov.b32 	%r319, 0;
	st.global.v2.u32 	[%rd2+24], {%r319, %r319};
	st.global.u32 	[%rd2+32], %r319;
	mov.b64 	%rd17, 0;
	st.global.u64 	[%rd2+40], %rd17;
$L__BB0_44:
	ret;

}
	// .globl	_Z19diffusionSampleStepPfS_S_fffP17curandStateXORWOWiiiibf
.visible .entry _Z19diffusionSampleStepPfS_S_fffP17curandStateXORWOWiiiibf(
	.param .u64 .ptr .align 1 _Z19diffusionSampleStepPfS_S_fffP17curandStateXORWOWiiiibf_param_0,
	.param .u64 .ptr .align 1 _Z19diffusionSampleStepPfS_S_fffP17curandStateXORWOWiiiibf_param_1,
	.param .u64 .ptr .align 1 _Z19diffusionSampleStepPfS_S_fffP17curandStateXORWOWiiiibf_param_2,
	.param .f32 _Z19diffusionSampleStepPfS_S_fffP17curandStateXORWOWiiiibf_param_3,
	.param .f32 _Z19diffusionSampleStepPfS_S_fffP17curandStateXORWOWiiiibf_param_4,
	.param .f32 _Z19diffusionSampleStepPfS_S_fffP17curandStateXORWOWiiiibf_param_5,
	.param .u64 .ptr .align 1 _Z19diffusionSampleStepPfS_S_fffP17curandStateXORWOWiiiibf_param_6,
	.param .u32 _Z19diffusionSampleStepPfS_S_fffP17curandStateXORWOWiiiibf_param_7,
	.param .u32 _Z19diffusionSampleStepPfS_S_fffP17curandStateXORWOWiiiibf_param_8,
	.param .u32 _Z19diffusionSampleStepPfS_S_fffP17curandStateXORWOWiiiibf_param_9,
	.param .u32 _Z19diffusionSampleStepPfS_S_fffP17curandStateXORWOWiiiibf_param_10,
	.param .u8 _Z19diffusionSampleStepPfS_S_fffP17curandStateXORWOWiiiibf_param_11,
	.param .f32 _Z19diffusionSampleStepPfS_S_fffP17curandStateXORWOWiiiibf_param_12
)
{
	.reg .pred 	%p<19>;
	.reg .b16 	%rs<3>;
	.reg .b32 	%r<96>;
	.reg .b32 	%f<112>;
	.reg .b64 	%rd<20>;

	ld.param.f32 	%f18, [_Z19diffusionSampleStepPfS_S_fffP17curandStateXORWOWiiiibf_param_3];
	ld.param.f32 	%f19, [_Z19diffusionSampleStepPfS_S_fffP17curandStateXORWOWiiiibf_param_4];
	ld.param.u32 	%r13, [_Z19diffusionSampleStepPfS_S_fffP17curandStateXORWOWiiiibf_param_7];
	ld.param.f32 	%f21, [_Z19diffusionSampleStepPfS_S_fffP17curandStateXORWOWiiiibf_param_12];
	mov.u32 	%r17, %ntid.x;
	mov.u32 	%r1, %ctaid.x;
	mov.u32 	%r18, %tid.x;
	mad.lo.s32 	%r2, %r17, %r1, %r18;
	mov.u32 	%r19, %ntid.y;
	mov.u32 	%r20, %ctaid.y;
	mov.u32 	%r21, %tid.y;
	mad.lo.s32 	%r3, %r19, %r20, %r21;
	setp.lt.s32 	%p2, %r13, 1;
	@%p2 bra 	$L__BB1_17;
	ld.param.u32 	%r91, [_Z19diffusionSampleStepPfS_S_fffP17curandStateXORWOWiiiibf_param_10];
	ld.param.u32 	%r89, [_Z19diffusionSampleStepPfS_S_fffP17curandStateXORWOWiiiibf_param_9];
	ld.param.u64 	%rd19, [_Z19diffusionSampleStepPfS_S_fffP17curandStateXORWOWiiiibf_param_6];
	ld.param.f32 	%f105, [_Z19diffusionSampleStepPfS_S_fffP17curandStateXORWOWiiiibf_param_5];
	ld.param.u64 	%rd17, [_Z19diffusionSampleStepPfS_S_fffP17curandStateXORWOWiiiibf_param_1];
	ld.param.u64 	%rd16, [_Z19diffusionSampleStepPfS_S_fffP17curandStateXORWOWiiiibf_param_0];
	cvta.to.global.u64 	%rd8, %rd19;
	setp.lt.s32 	%p3, %r2, %r91;
	setp.lt.s32 	%p4, %r3, %r89;
	and.pred  	%p1, %p3, %p4;
	mul.f32 	%f1, %f105, %f21;
	mov.f32 	%f22, 0f3F800000;
	sub.f32 	%f2, %f22, %f18;
	mul.wide.u32 	%rd9, %r1, 48;
	add.s64 	%rd1, %rd8, %rd9;
	sub.f32 	%f3, %f22, %f19;
	mul.f32 	%f23, %f18, %f19;
	sub.f32 	%f4, %f22, %f23;
	mul.lo.s32 	%r4, %r91, %r89;
	cvta.to.global.u64 	%rd2, %rd16;
	cvta.to.global.u64 	%rd3, %rd17;
	mov.b32 	%r93, 0;
	not.pred 	%p6, %p1;
$L__BB1_2:
	ld.param.u32 	%r87, [_Z19diffusionSampleStepPfS_S_fffP17curandStateXORWOWiiiibf_param_8];
	setp.lt.s32 	%p5, %r87, 1;
	@%p5 bra 	$L__BB1_16;
	ld.param.u32 	%r92, [_Z19diffusionSampleStepPfS_S_fffP17curandStateXORWOWiiiibf_param_10];
	ld.param.u32 	%r90, [_Z19diffusionSampleStepPfS_S_fffP17curandStateXORWOWiiiibf_param_9];
	ld.param.u32 	%r88, [_Z19diffusionSampleStepPfS_S_fffP17curandStateXORWOWiiiibf_param_8];
	neg.s32 	%r95, %r88;
	mul.lo.s32 	%r23, %r90, %r88;
	mad.lo.s32 	%r24, %r23, %r93, %r3;
	mad.lo.s32 	%r94, %r92, %r24, %r2;
$L__BB1_4:
	@%p6 bra 	$L__BB1_15;
	ld.param.s8 	%rs2, [_Z19diffusionSampleStepPfS_S_fffP17curandStateXORWOWiiiibf_param_11];
	setp.eq.s16 	%p7, %rs2, 0;
	mul.wide.s32 	%rd10, %r94, 4;
	add.s64 	%rd11, %rd2, %rd10;
	ld.global.f32 	%f5, [%rd11];
	add.s64 	%rd12, %rd3, %rd10;
	ld.global.f32 	%f6, [%rd12];
	bar.sync 	0;
	@%p7 bra 	$L__BB1_10;
	setp.leu.f32 	%p8, %f21, 0f00000000;
	sqrt.rn.f32 	%f24, %f2;
	mul.f32 	%f25, %f6, %f24;
	sub.f32 	%f26, %f5, %f25;
	sqrt.rn.f32 	%f27, %f18;
	div.rn.f32 	%f28, %f26, %f27;
	sqrt.rn.f32 	%f29, %f19;
	mul.f32 	%f111, %f29, %f28;
	@%p8 bra 	$L__BB1_14;
	ld.global.u32 	%r25, [%rd1+24];
	setp.eq.s32 	%p9, %r25, 1;
	@%p9 bra 	$L__BB1_9;
	ld.global.v2.u32 	{%r26, %r27}, [%rd1];
	shr.u32 	%r28, %r27, 2;
	xor.b32  	%r29, %r28, %r27;
	ld.global.v2.u32 	{%r30, %r31}, [%rd1+8];
	ld.global.v2.u32 	{%r32, %r33}, [%rd1+16];
	shl.b32 	%r34, %r33, 4;
	shl.b32 	%r35, %r29, 1;
	xor.b32  	%r36, %r35, %r34;
	xor.b32  	%r37, %r36, %r29;
	xor.b32  	%r38, %r37, %r33;
	add.s32 	%r39, %r26, %r38;
	add.s32 	%r40, %r39, 362437;
	shr.u32 	%r41, %r30, 2;
	xor.b32  	%r42, %r41, %r30;
	st.global.v2.u32 	[%rd1+8], {%r32, %r33};
	shl.b32 	%r43, %r38, 4;
	shl.b32 	%r44, %r42, 1;
	xor.b32  	%r45, %r44, %r43;
	xor.b32  	%r46, %r45, %r42;
	xor.b32  	%r47, %r46, %r38;
	st.global.v2.u32 	[%rd1+16], {%r38, %r47};
	add.s32 	%r48, %r26, 724874;
	st.global.v2.u32 	[%rd1], {%r48, %r31};
	add.s32 	%r49, %r47, %r48;
	cvt.rn.f32.u32 	%f30, %r40;
	fma.rn.f32 	%f31, %f30, 0f2F800000, 0f2F000000;
	cvt.rn.f32.u32 	%f32, %r49;
	fma.rn.f32 	%f33, %f32, 0f30C90FDB, 0f30490FDB;
	setp.lt.f32 	%p10, %f31, 0f00800000;
	mul.f32 	%f34, %f31, 0f4B000000;
	selp.f32 	%f35, %f34, %f31, %p10;
	selp.f32 	%f36, 0fC1B80000, 0f00000000, %p10;
	mov.b32 	%r50, %f35;
	add.s32 	%r51, %r50, -1059760811;
	and.b32  	%r52, %r51, -8388608;
	sub.s32 	%r53, %r50, %r52;
	mov.b32 	%f37, %r53;
	cvt.rn.f32.s32 	%f38, %r52;
	fma.rn.f32 	%f39, %f38, 0f34000000, %f36;
	add.f32 	%f40, %f37, 0fBF800000;
	fma.rn.f32 	%f41, %f40, 0fBE055027, 0f3E1039F6;
	fma.rn.f32 	%f42, %f41, %f40, 0fBDF8CDCC;
	fma.rn.f32 	%f43, %f42, %f40, 0f3E0F2955;
	fma.rn.f32 	%f44, %f43, %f40, 0fBE2AD8B9;
	fma.rn.f32 	%f45, %f44, %f40, 0f3E4CED0B;
	fma.rn.f32 	%f46, %f45, %f40, 0fBE7FFF22;
	fma.rn.f32 	%f47, %f46, %f40, 0f3EAAAA78;
	fma.rn.f32 	%f48, %f47, %f40, 0fBF000000;
	mul.f32 	%f49, %f40, %f48;
	fma.rn.f32 	%f50, %f49, %f40, %f40;
	fma.rn.f32 	%f51, %f39, 0f3F317218, %f50;
	setp.gt.u32 	%p11, %r50, 2139095039;
	fma.rn.f32 	%f52, %f35, 0f7F800000, 0f7F800000;
	selp.f32 	%f53, %f52, %f51, %p11;
	setp.eq.f32 	%p12, %f35, 0f00000000;
	mul.f32 	%f54, %f53, 0fC0000000;
	selp.f32 	%f55, 0f7F800000, %f54, %p12;
	sqrt.rn.f32 	%f56, %f55;
	sin.approx.f32 	%f57, %f33;
	cos.approx.f32 	%f58, %f33;
	mul.f32 	%f8, %f56, %f57;
	mul.f32 	%f59, %f56, %f58;
	st.global.f32 	[%rd1+32], %f59;
	mov.b32 	%r54, 1;
	st.global.u32 	[%rd1+24], %r54;
	fma.rn.f32 	%f111, %f1, %f8, %f111;
	bra.uni 	$L__BB1_14;
$L__BB1_9:
	mov.b32 	%r55, 0;
	st.global.u32 	[%rd1+24], %r55;
	ld.global.f32 	%f9, [%rd1+32];
	fma.rn.f32 	%f111, %f1, %f9, %f111;
	bra.uni 	$L__BB1_14;
$L__BB1_10:
	sqrt.rn.f32 	%f60, %f2;
	mul.f32 	%f61, %f6, %f60;
	sub.f32 	%f62, %f5, %f61;
	sqrt.rn.f32 	%f63, %f18;
	div.rn.f32 	%f64, %f62, %f63;
	sqrt.rn.f32 	%f65, %f19;
	mul.f32 	%f66, %f2, %f65;
	mul.f32 	%f67, %f66, %f64;
	mul.f32 	%f68, %f3, %f63;
	fma.rn.f32 	%f12, %f5, %f68, %f67;
	ld.global.u32 	%r56, [%rd1+24];
	setp.eq.s32 	%p13, %r56, 1;
	@%p13 bra 	$L__BB1_12;
	ld.global.v2.u32 	{%r57, %r58}, [%rd1];
	shr.u32 	%r59, %r58, 2;
	xor.b32  	%r60, %r59, %r58;
	ld.global.v2.u32 	{%r61, %r62}, [%rd1+8];
	ld.global.v2.u32 	{%r63, %r64}, [%rd1+16];
	shl.b32 	%r65, %r64, 4;
	shl.b32 	%r66, %r60, 1;
	xor.b32  	%r67, %r66, %r65;
	xor.b32  	%r68, %r67, %r60;
	xor.b32  	%r69, %r68, %r64;
	add.s32 	%r70, %r57, %r69;
	add.s32 	%r71, %r70, 362437;
	shr.u32 	%r72, %r61, 2;
	xor.b32  	%r73, %r72, %r61;
	st.global.v2.u32 	[%rd1+8], {%r63, %r64};
	shl.b32 	%r74, %r69, 4;
	shl.b32 	%r75, %r73, 1;
	xor.b32  	%r76, %r75, %r74;
	xor.b32  	%r77, %r76, %r73;
	xor.b32  	%r78, %r77, %r69;
	st.global.v2.u32 	[%rd1+16], {%r69, %r78};
	add.s32 	%r79, %r57, 724874;
	st.global.v2.u32 	[%rd1], {%r79, %r62};
	add.s32 	%r80, %r78, %r79;
	cvt.rn.f32.u32 	%f69, %r71;
	fma.rn.f32 	%f70, %f69, 0f2F800000, 0f2F000000;
	cvt.rn.f32.u32 	%f71, %r80;
	fma.rn.f32 	%f72, %f71, 0f30C90FDB, 0f30490FDB;
	setp.lt.f32 	%p14, %f70, 0f00800000;
	mul.f32 	%f73, %f70, 0f4B000000;
	selp.f32 	%f74, %f73, %f70, %p14;
	selp.f32 	%f75, 0fC1B80000, 0f00000000, %p14;
	mov.b32 	%r81, %f74;
	add.s32 	%r82, %r81, -1059760811;
	and.b32  	%r83, %r82, -8388608;
	sub.s32 	%r84, %r81, %r83;
	mov.b32 	%f76, %r84;
	cvt.rn.f32.s32 	%f77, %r83;
	fma.rn.f32 	%f78, %f77, 0f34000000, %f75;
	add.f32 	%f79, %f76, 0fBF800000;
	fma.rn.f32 	%f80, %f79, 0fBE055027, 0f3E1039F6;
	fma.rn.f32 	%f81, %f80, %f79, 0fBDF8CDCC;
	fma.rn.f32 	%f82, %f81, %f79, 0f3E0F2955;
	fma.rn.f32 	%f83, %f82, %f79, 0fBE2AD8B9;
	fma.rn.f32 	%f84, %f83, %f79, 0f3E4CED0B;
	fma.rn.f32 	%f85, %f84, %f79, 0fBE7FFF22;
	fma.rn.f32 	%f86, %f85, %f79, 0f3EAAAA78;
	fma.rn.f32 	%f87, %f86, %f79, 0fBF000000;
	mul.f32 	%f88, %f79, %f87;
	fma.rn.f32 	%f89, %f88, %f79, %f79;
	fma.rn.f32 	%f90, %f78, 0f3F317218, %f89;
	setp.gt.u32 	%p15, %r81, 2139095039;
	fma.rn.f32 	%f91, %f74, 0f7F800000, 0f7F800000;
	selp.f32 	%f92, %f91, %f90, %p15;
	setp.eq.f32 	%p16, %f74, 0f00000000;
	mul.f32 	%f93, %f92, 0fC0000000;
	selp.f32 	%f94, 0f7F800000, %f93, %p16;
	sqrt.rn.f32 	%f95, %f94;
	sin.approx.f32 	%f96, %f72;
	cos.approx.f32 	%f97, %f72;
	mul.f32 	%f110, %f95, %f96;
	mul.f32 	%f98, %f95, %f97;
	st.global.f32 	[%rd1+32], %f98;
	mov.b32 	%r85, 1;
	st.global.u32 	[%rd1+24], %r85;
	bra.uni 	$L__BB1_13;
$L__BB1_12:
	mov.b32 	%r86, 0;
	st.global.u32 	[%rd1+24], %r86;
	ld.global.f32 	%f110, [%rd1+32];
$L__BB1_13:
	mul.f32 	%f99, %f2, %f3;
	mul.f32 	%f100, %f99, %f4;
	sqrt.rn.f32 	%f101, %f100;
	div.rn.f32 	%f102, %f12, %f4;
	fma.rn.f32 	%f111, %f110, %f101, %f102;
$L__BB1_14:
	ld.param.u64 	%rd18, [_Z19diffusionSampleStepPfS_S_fffP17curandStateXORWOWiiiibf_param_2];
	min.f32 	%f103, %f111, 0f3F800000;
	max.f32 	%f104, %f103, 0fBF800000;
	cvta.to.global.u64 	%rd13, %rd18;
	add.s64 	%rd15, %rd13, %rd10;
	st.global.f32 	[%rd15], %f104;
$L__BB1_15:
	add.s32 	%r95, %r95, 1;
	setp.ne.s32 	%p17, %r95, 0;
	add.s32 	%r94, %r94, %r4;
	@%p17 bra 	$L__BB1_4;
$L__BB1_16:
	add.s32 	%r93, %r93, 1;
	setp.ne.s32 	%p18, %r93, %r13;
	@%p18 bra 	$L__BB1_2;
$L__BB1_17:
	ret;

}
	// .globl	_Z12predictNoisePKfS0_Pfiiiii
.visible .entry _Z12predictNoisePKfS0_Pfiiiii(
	.param .u64 .ptr .align 1 _Z12predictNoisePKfS0_Pfiiiii_param_0,
	.param .u64 .ptr .align 1 _Z12predictNoisePKfS0_Pfiiiii_param_1,
	.param .u64 .ptr .align 1 _Z12predictNoisePKfS0_Pfiiiii_param_2,
	.param .u32 _Z12predictNoisePKfS0_Pfiiiii_param_3,
	.param .u32 _Z12predictNoisePKfS0_Pfiiiii_param_4,
	.param .u32 _Z12predictNoisePKfS0_Pfiiiii_param_5,
	.param .u32 _Z12predictNoisePKfS0_Pfiiiii_param_6,
	.param .u32 _Z12predictNoisePKfS0_Pfiiiii_param_7
)
{
	.reg .pred 	%p<12>;
	.reg .b32 	%r<104>;
	.reg .b32 	%f<48>;
	.reg .b64 	%rd<50>;

	ld.param.u64 	%rd3, [_Z12predictNoisePKfS0_Pfiiiii_param_1];
	ld.param.u64 	%rd4, [_Z12predictNoisePKfS0_Pfiiiii_param_2];
	ld.param.u32 	%r42, [_Z12predictNoisePKfS0_Pfiiiii_param_3];
	ld.param.u32 	%r43, [_Z12predictNoisePKfS0_Pfiiiii_param_4];
	ld.param.u32 	%r44, [_Z12predictNoisePKfS0_Pfiiiii_param_5];
	ld.param.u32 	%r45, [_Z12predictNoisePKfS0_Pfiiiii_param_6];
	ld.param.u32 	%r46, [_Z12predictNoisePKfS0_Pfiiiii_param_7];
	cvta.to.global.u64 	%rd1, %rd4;
	cvta.to.global.u64 	%rd2, %rd3;
	mov.u32 	%r47, %ntid.y;
	mov.u32 	%r48, %ctaid.y;
	mov.u32 	%r49, %tid.y;
	mad.lo.s32 	%r1, %r47, %r48, %r49;
	setp.lt.s32 	%p1, %r42, 1;
	@%p1 bra 	$L__BB2_15;
	mov.u32 	%r50, %tid.x;
	setp.lt.s32 	%p2, %r43, 1;
	mov.u32 	%r51, %ctaid.x;
	mov.u32 	%r52, %ntid.x;
	mad.lo.s32 	%r2, %r52, %r51, %r50;
	cvt.rn.f32.s32 	%f2, %r46;
	div.rn.f32 	%f1, %f2, 0f42C80000;
	@%p2 bra 	$L__BB2_15;
	and.b32  	%r3, %r43, 7;
	and.b32  	%r4, %r43, 2147483640;
	neg.s32 	%r5, %r4;
	mul.lo.s32 	%r54, %r45, %r44;
	shl.b32 	%r6, %r54, 3;
	mul.lo.s32 	%r7, %r44, %r43;
	mov.b32 	%r91, 0;
$L__BB2_3:
	setp.lt.u32 	%p3, %r43, 8;
	mul.lo.s32 	%r9, %r91, %r43;
	mov.b32 	%r102, 0;
	@%p3 bra 	$L__BB2_6;
	mad.lo.s32 	%r56, %r44, %r9, %r44;
	add.s32 	%r57, %r1, %r56;
	mad.lo.s32 	%r99, %r45, %r57, %r2;
	add.s32 	%r58, %r9, 2;
	mad.lo.s32 	%r59, %r44, %r58, %r1;
	mad.lo.s32 	%r98, %r45, %r59, %r2;
	add.s32 	%r60, %r9, 3;
	mad.lo.s32 	%r61, %r44, %r60, %r1;
	mad.lo.s32 	%r97, %r45, %r61, %r2;
	add.s32 	%r62, %r9, 4;
	mad.lo.s32 	%r63, %r44, %r62, %r1;
	mad.lo.s32 	%r96, %r45, %r63, %r2;
	add.s32 	%r64, %r9, 5;
	mad.lo.s32 	%r65, %r44, %r64, %r1;
	mad.lo.s32 	%r95, %r45, %r65, %r2;
	add.s32 	%r66, %r9, 6;
	mad.lo.s32 	%r67, %r44, %r66, %r1;
	mad.lo.s32 	%r94, %r45, %r67, %r2;
	add.s32 	%r68, %r9, 7;
	mad.lo.s32 	%r69, %r44, %r68, %r1;
	mad.lo.s32 	%r93, %r45, %r69, %r2;
	mad.lo.s32 	%r70, %r7, %r91, %r1;
	mad.lo.s32 	%r92, %r45, %r70, %r2;
	mov.u32 	%r100, %r5;
$L__BB2_5:
	.pragma "nounroll";
	mul.wide.s32 	%rd5, %r92, 4;
	add.s64 	%rd6, %rd2, %rd5;
	ld.global.f32 	%f3, [%rd6];
	mul.f32 	%f4, %f3, 0f3DCCCCCD;
	mul.f32 	%f5, %f1, %f4;
	add.s64 	%rd7, %rd1, %rd5;
	st.global.f32 	[%rd7], %f5;
	mul.wide.s32 	%rd8, %r99, 4;
	add.s64 	%rd9, %rd2, %rd8;
	ld.global.f32 	%f6, [%rd9];
	mul.f32 	%f7, %f6, 0f3DCCCCCD;
	mul.f32 	%f8, %f1, %f7;
	add.s64 	%rd10, %rd1, %rd8;
	st.global.f32 	[%rd10], %f8;
	mul.wide.s32 	%rd11, %r98, 4;
	add.s64 	%rd12, %rd2, %rd11;
	ld.global.f32 	%f9, [%rd12];
	mul.f32 	%f10, %f9, 0f3DCCCCCD;
	mul.f32 	%f11, %f1, %f10;
	add.s64 	%rd13, %rd1, %rd11;
	st.global.f32 	[%rd13], %f11;
	mul.wide.s32 	%rd14, %r97, 4;
	add.s64 	%rd15, %rd2, %rd14;
	ld.global.f32 	%f12, [%rd15];
	mul.f32 	%f13, %f12, 0f3DCCCCCD;
	mul.f32 	%f14, %f1, %f13;
	add.s64 	%rd16, %rd1, %rd14;
	st.global.f32 	[%rd16], %f14;
	mul.wide.s32 	%rd17, %r96, 4;
	add.s64 	%rd18, %rd2, %rd17;
	ld.global.f32 	%f15, [%rd18];
	mul.f32 	%f16, %f15, 0f3DCCCCCD;
	mul.f32 	%f17, %f1, %f16;
	add.s64 	%rd19, %rd1, %rd17;
	st.global.f32 	[%rd19], %f17;
	mul.wide.s32 	%rd20, %r95, 4;
	add.s64 	%rd21, %rd2, %rd20;
	ld.global.f32 	%f18, [%rd21];
	mul.f32 	%f19, %f18, 0f3DCCCCCD;
	mul.f32 	%f20, %f1, %f19;
	add.s64 	%rd22, %rd1, %rd20;
	st.global.f32 	[%rd22], %f20;
	mul.wide.s32 	%rd23, %r94, 4;
	add.s64 	%rd24, %rd2, %rd23;
	ld.global.f32 	%f21, [%rd24];
	mul.f32 	%f22, %f21, 0f3DCCCCCD;
	mul.f32 	%f23, %f1, %f22;
	add.s64 	%rd25, %rd1, %rd23;
	st.global.f32 	[%rd25], %f23;
	mul.wide.s32 	%rd26, %r93, 4;
	add.s64 	%rd27, %rd2, %rd26;
	ld.global.f32 	%f24, [%rd27];
	mul.f32 	%f25, %f24, 0f3DCCCCCD;
	mul.f32 	%f26, %f1, %f25;
	add.s64 	%rd28, %rd1, %rd26;
	st.global.f32 	[%rd28], %f26;
	add.s32 	%r100, %r100, 8;
	add.s32 	%r99, %r99, %r6;
	add.s32 	%r98, %r98, %r6;
	add.s32 	%r97, %r97, %r6;
	add.s32 	%r96, %r96, %r6;
	add.s32 	%r95, %r95, %r6;
	add.s32 	%r94, %r94, %r6;
	add.s32 	%r93, %r93, %r6;
	add.s32 	%r92, %r92, %r6;
	setp.eq.s32 	%p4, %r100, 0;
	mov.u32 	%r102, %r4;
	@%p4 bra 	$L__BB2_6;
	bra.uni 	$L__BB2_5;
$L__BB2_6:
	setp.eq.s32 	%p5, %r3, 0;
	@%p5 bra 	$L__BB2_14;
	add.s32 	%r71, %r3, -1;
	setp.lt.u32 	%p6, %r71, 3;
	@%p6 bra 	$L__BB2_9;
	add.s32 	%r72, %r102, %r9;
	mad.lo.s32 	%r73, %r72, %r44, %r1;
	mad.lo.s32 	%r74, %r73, %r45, %r2;
	mul.wide.s32 	%rd29, %r74, 4;
	add.s64 	%rd30, %rd2, %rd29;
	ld.global.f32 	%f27, [%rd30];
	mul.f32 	%f28, %f27, 0f3DCCCCCD;
	mul.f32 	%f29, %f1, %f28;
	add.s64 	%rd31, %rd1, %rd29;
	st.global.f32 	[%rd31], %f29;
	add.s32 	%r75, %r73, %r44;
	mad.lo.s32 	%r76, %r75, %r45, %r2;
	mul.wide.s32 	%rd32, %r76, 4;
	add.s64 	%rd33, %rd2, %rd32;
	ld.global.f32 	%f30, [%rd33];
	mul.f32 	%f31, %f30, 0f3DCCCCCD;
	mul.f32 	%f32, %f1, %f31;
	add.s64 	%rd34, %rd1, %rd32;
	st.global.f32 	[%rd34], %f32;
	add.s32 	%r77, %r75, %r44;
	mad.lo.s32 	%r78, %r77, %r45, %r2;
	mul.wide.s32 	%rd35, %r78, 4;
	add.s64 	%rd36, %rd2, %rd35;
	ld.global.f32 	%f33, [%rd36];
	mul.f32 	%f34, %f33, 0f3DCCCCCD;
	mul.f32 	%f35, %f1, %f34;
	add.s64 	%rd37, %rd1, %rd35;
	st.global.f32 	[%rd37], %f35;
	add.s32 	%r79, %r77, %r44;
	mad.lo.s32 	%r80, %r79, %r45, %r2;
	mul.wide.s32 	%rd38, %r80, 4;
	add.s64 	%rd39, %rd2, %rd38;
	ld.global.f32 	%f36, [%rd39];
	mul.f32 	%f37, %f36, 0f3DCCCCCD;
	mul.f32 	%f38, %f1, %f37;
	add.s64 	%rd40, %rd1, %rd38;
	st.global.f32 	[%rd40], %f38;
	add.s32 	%r102, %r102, 4;
$L__BB2_9:
	and.b32  	%r81, %r43, 3;
	setp.eq.s32 	%p7, %r81, 0;
	@%p7 bra 	$L__BB2_14;
	setp.eq.s32 	%p8, %r81, 1;
	@%p8 bra 	$L__BB2_12;
	add.s32 	%r82, %r102, %r9;
	mad.lo.s32 	%r83, %r82, %r44, %r1;
	mad.lo.s32 	%r84, %r83, %r45, %r2;
	mul.wide.s32 	%rd41, %r84, 4;
	add.s64 	%rd42, %rd2, %rd41;
	ld.global.f32 	%f39, [%rd42];
	mul.f32 	%f40, %f39, 0f3DCCCCCD;
	mul.f32 	%f41, %f1, %f40;
	add.s64 	%rd43, %rd1, %rd41;
	st.global.f32 	[%rd43], %f41;
	add.s32 	%r85, %r83, %r44;
	mad.lo.s32 	%r86, %r85, %r45, %r2;
	mul.wide.s32 	%rd44, %r86, 4;
	add.s64 	%rd45, %rd2, %rd44;
	ld.global.f32 	%f42, [%rd45];
	mul.f32 	%f43, %f42, 0f3DCCCCCD;
	mul.f32 	%f44, %f1, %f43;
	add.s64 	%rd46, %rd1, %rd44;
	st.global.f32 	[%rd46], %f44;
	add.s32 	%r102, %r102, 2;
$L__BB2_12:
	and.b32  	%r87, %r43, 1;
	setp.eq.b32 	%p9, %r87, 1;
	not.pred 	%p10, %p9;
	@%p10 bra 	$L__BB2_14;
	add.s32 	%r88, %r102, %r9;
	mad.lo.s32 	%r89, %r88, %r44, %r1;
	mad.lo.s32 	%r90, %r89, %r45, %r2;
	mul.wide.s32 	%rd47, %r90, 4;
	add.s64 	%rd48, %rd2, %rd47;
	ld.global.f32 	%f45, [%rd48];
	mul.f32 	%f46, %f45, 0f3DCCCCCD;
	mul.f32 	%f47, %f1, %f46;
	add.s64 	%rd49, %rd1, %rd47;
	st.global.f32 	[%rd49], %f47;
$L__BB2_14:
	add.s32 	%r91, %r91, 1;
	setp.ne.s32 	%p11, %r91, %r42;
	@%p11 bra 	$L__BB2_3;
$L__BB2_15:
	ret;

}


// ===== COMPILED SASS (sm_100) =====

	.target	sm_100

	.elftype	@"ET_EXEC"


//--------------------- .note.nv.tkinfo           --------------------------
	.section	.note.nv.tkinfo,"",@"SHT_NOTE"
	.sectionflags	@"SHF_NOTE_NV_TKINFO"
	.tkinfo
        /*0018*/ 	.word	0x00000002
        /*0030*/ 	.string	""
        /*0030*/ 	.string	"ptxas"
        /*0030*/ 	.string	"Cuda compilation tools, release 13.0, V13.0.88"
        /*0030*/ 	.string	"Build cuda_13.0.r13.0/compiler.36424714_0"
        /*0030*/ 	.string	"-arch sm_100 -m 64 "



//--------------------- .note.nv.cuinfo           --------------------------
	.section	.note.nv.cuinfo,"",@"SHT_NOTE"
	.sectionflags	@"SHF_NOTE_NV_CUINFO"
        /*0018*/ 	.short	0x0002
        /*001a*/ 	.short	0x0064
        /*001c*/ 	.short	0x0082
	.zero		2


//--------------------- .nv.info                  --------------------------
	.section	.nv.info,"",@"SHT_CUDA_INFO"
	.align	4


	//----- nvinfo : EIATTR_REGCOUNT
	.align		4
        /*0000*/ 	.byte	0x04, 0x2f
        /*0002*/ 	.short	(.L_10 - .L_9)
	.align		4
.L_9:
        /*0004*/ 	.word	index@(_Z16initRandomStatesP17curandStateXORWOWmi)
        /*0008*/ 	.word	0x0000001f


	//----- nvinfo : EIATTR_FRAME_SIZE
	.align		4
.L_10:
        /*000c*/ 	.byte	0x04, 0x11
        /*000e*/ 	.short	(.L_12 - .L_11)
	.align		4
.L_11:
        /*0010*/ 	.word	index@(_Z16initRandomStatesP17curandStateXORWOWmi)
        /*0014*/ 	.word	0x00000000


	//----- nvinfo : EIATTR_REGCOUNT
	.align		4
.L_12:
        /*0018*/ 	.byte	0x04, 0x2f
        /*001a*/ 	.short	(.L_14 - .L_13)
	.align		4
.L_13:
        /*001c*/ 	.word	index@(_Z19diffusionSampleStepPfS_S_fffP17curandStateXORWOWiiiibf)
        /*0020*/ 	.word	0x0000001e


	//----- nvinfo : EIATTR_FRAME_SIZE
	.align		4
.L_14:
        /*0024*/ 	.byte	0x04, 0x11
        /*0026*/ 	.short	(.L_16 - .L_15)
	.align		4
.L_15:
        /*0028*/ 	.word	index@($__internal_2_$__cuda_sm3x_div_rn_noftz_f32_slowpath)
        /*002c*/ 	.word	0x00000000


	//----- nvinfo : EIATTR_FRAME_SIZE
	.align		4
.L_16:
        /*0030*/ 	.byte	0x04, 0x11
        /*0032*/ 	.short	(.L_18 - .L_17)
	.align		4
.L_17:
        /*0034*/ 	.word	index@($__internal_1_$__cuda_sm20_sqrt_rn_f32_slowpath)
        /*0038*/ 	.word	0x00000000


	//----- nvinfo : EIATTR_FRAME_SIZE
	.align		4
.L_18:
        /*003c*/ 	.byte	0x04, 0x11
        /*003e*/ 	.short	(.L_20 - .L_19)
	.align		4
.L_19:
        /*0040*/ 	.word	index@(_Z19diffusionSampleStepPfS_S_fffP17curandStateXORWOWiiiibf)
        /*0044*/ 	.word	0x00000000


	//----- nvinfo : EIATTR_REGCOUNT
	.align		4
.L_20:
        /*0048*/ 	.byte	0x04, 0x2f
        /*004a*/ 	.short	(.L_22 - .L_21)
	.align		4
.L_21:
        /*004c*/ 	.word	index@(_Z12predictNoisePKfS0_Pfiiiii)
        /*0050*/ 	.word	0x00000020


	//----- nvinfo : EIATTR_FRAME_SIZE
	.align		4
.L_22:
        /*0054*/ 	.byte	0x04, 0x11
        /*0056*/ 	.short	(.L_24 - .L_23)
	.align		4
.L_23:
        /*0058*/ 	.word	index@($__internal_0_$__cuda_sm3x_div_rn_noftz_f32_slowpath)
        /*005c*/ 	.word	0x00000000


	//----- nvinfo : EIATTR_FRAME_SIZE
	.align		4
.L_24:
        /*0060*/ 	.byte	0x04, 0x11
        /*0062*/ 	.short	(.L_26 - .L_25)
	.align		4
.L_25:
        /*0064*/ 	.word	index@(_Z12predictNoisePKfS0_Pfiiiii)
        /*0068*/ 	.word	0x00000000


	//----- nvinfo : EIATTR_MIN_STACK_SIZE
	.align		4
.L_26:
        /*006c*/ 	.byte	0x04, 0x12
        /*006e*/ 	.short	(.L_28 - .L_27)
	.align		4
.L_27:
        /*0070*/ 	.word	index@(_Z12predictNoisePKfS0_Pfiiiii)
        /*0074*/ 	.word	0x00000000


	//----- nvinfo : EIATTR_MIN_STACK_SIZE
	.align		4
.L_28:
        /*0078*/ 	.byte	0x04, 0x12
        /*007a*/ 	.short	(.L_30 - .L_29)
	.align		4
.L_29:
        /*007c*/ 	.word	index@(_Z19diffusionSampleStepPfS_S_fffP17curandStateXORWOWiiiibf)
        /*0080*/ 	.word	0x00000000


	//----- nvinfo : EIATTR_MIN_STACK_SIZE
	.align		4
.L_30:
        /*0084*/ 	.byte	0x04, 0x12
        /*0086*/ 	.short	(.L_32 - .L_31)
	.align		4
.L_31:
        /*0088*/ 	.word	index@(_Z16initRandomStatesP17curandStateXORWOWmi)
        /*008c*/ 	.word	0x00000000
.L_32:


//--------------------- .nv.compat                --------------------------
	.section	.nv.compat,"",@"SHT_CUDA_COMPAT_INFO"
	.align	4
        /*0000*/ 	.byte	0x02, 0x09, 0x00, 0x00, 0x02, 0x02, 0x01, 0x00, 0x02, 0x05, 0x05, 0x00, 0x03, 0x07, 0x01, 0x01
        /*0010*/ 	.byte	0x02, 0x03, 0x00, 0x00, 0x02, 0x06, 0x01, 0x00, 0x04, 0x0b, 0x08, 0x00, 0x01, 0x00, 0x00, 0x00
        /*0020*/ 	.byte	0x00, 0x00, 0x00, 0x00


//--------------------- .nv.info._Z12predictNoisePKfS0_Pfiiiii --------------------------
	.section	.nv.info._Z12predictNoisePKfS0_Pfiiiii,"",@"SHT_CUDA_INFO"
	.sectionflags	@""
	.align	4


	//----- nvinfo : EIATTR_CUDA_API_VERSION
	.align		4
        /*0000*/ 	.byte	0x04, 0x37
        /*0002*/ 	.short	(.L_34 - .L_33)
.L_33:
        /*0004*/ 	.word	0x00000082


	//----- nvinfo : EIATTR_KPARAM_INFO
	.align		4
.L_34:
        /*0008*/ 	.byte	0x04, 0x17
        /*000a*/ 	.short	(.L_36 - .L_35)
.L_35:
        /*000c*/ 	.word	0x00000000
        /*0010*/ 	.short	0x0007
        /*0012*/ 	.short	0x0028
        /*0014*/ 	.byte	0x00, 0xf0, 0x11, 0x00


	//----- nvinfo : EIATTR_KPARAM_INFO
	.align		4
.L_36:
        /*0018*/ 	.byte	0x04, 0x17
        /*001a*/ 	.short	(.L_38 - .L_37)
.L_37:
        /*001c*/ 	.word	0x00000000
        /*0020*/ 	.short	0x0006
        /*0022*/ 	.short	0x0024
        /*0024*/ 	.byte	0x00, 0xf0, 0x11, 0x00


	//----- nvinfo : EIATTR_KPARAM_INFO
	.align		4
.L_38:
        /*0028*/ 	.byte	0x04, 0x17
        /*002a*/ 	.short	(.L_40 - .L_39)
.L_39:
        /*002c*/ 	.word	0x00000000
        /*0030*/ 	.short	0x0005
        /*0032*/ 	.short	0x0020
        /*0034*/ 	.byte	0x00, 0xf0, 0x11, 0x00


	//----- nvinfo : EIATTR_KPARAM_INFO
	.align		4
.L_40:
        /*0038*/ 	.byte	0x04, 0x17
        /*003a*/ 	.short	(.L_42 - .L_41)
.L_41:
        /*003c*/ 	.word	0x00000000
        /*0040*/ 	.short	0x0004
        /*0042*/ 	.short	0x001c
        /*0044*/ 	.byte	0x00, 0xf0, 0x11, 0x00


	//----- nvinfo : EIATTR_KPARAM_INFO
	.align		4
.L_42:
        /*0048*/ 	.byte	0x04, 0x17
        /*004a*/ 	.short	(.L_44 - .L_43)
.L_43:
        /*004c*/ 	.word	0x00000000
        /*0050*/ 	.short	0x0003
        /*0052*/ 	.short	0x0018
        /*0054*/ 	.byte	0x00, 0xf0, 0x11, 0x00


	//----- nvinfo : EIATTR_KPARAM_INFO
	.align		4
.L_44:
        /*0058*/ 	.byte	0x04, 0x17
        /*005a*/ 	.short	(.L_46 - .L_45)
.L_45:
        /*005c*/ 	.word	0x00000000
        /*0060*/ 	.short	0x0002
        /*0062*/ 	.short	0x0010
        /*0064*/ 	.byte	0x00, 0xf5, 0x21, 0x00


	//----- nvinfo : EIATTR_KPARAM_INFO
	.align		4
.L_46:
        /*0068*/ 	.byte	0x04, 0x17
        /*006a*/ 	.short	(.L_48 - .L_47)
.L_47:
        /*006c*/ 	.word	0x00000000
        /*0070*/ 	.short	0x0001
        /*0072*/ 	.short	0x0008
        /*0074*/ 	.byte	0x00, 0xf5, 0x21, 0x00


	//----- nvinfo : EIATTR_KPARAM_INFO
	.align		4
.L_48:
        /*0078*/ 	.byte	0x04, 0x17
        /*007a*/ 	.short	(.L_50 - .L_49)
.L_49:
        /*007c*/ 	.word	0x00000000
        /*0080*/ 	.short	0x0000
        /*0082*/ 	.short	0x0000
        /*0084*/ 	.byte	0x00, 0xf5, 0x21, 0x00


	//----- nvinfo : EIATTR_SPARSE_MMA_MASK
	.align		4
.L_50:
        /*0088*/ 	.byte	0x03, 0x50
        /*008a*/ 	.short	0x0000


	//----- nvinfo : EIATTR_MAXREG_COUNT
	.align		4
        /*008c*/ 	.byte	0x03, 0x1b
        /*008e*/ 	.short	0x00ff


	//----- nvinfo : EIATTR_MERCURY_ISA_VERSION
	.align		4
        /*0090*/ 	.byte	0x03, 0x5f
        /*0092*/ 	.short	0x0101


	//----- nvinfo : EIATTR_VRC_CTA_INIT_COUNT
	.align		4
        /*0094*/ 	.byte	0x02, 0x4a
	.zero		1
	.zero		1


	//----- nvinfo : EIATTR_EXIT_INSTR_OFFSETS
	.align		4
        /*0098*/ 	.byte	0x04, 0x1c
        /*009a*/ 	.short	(.L_52 - .L_51)


	//   ....[0]....
.L_51:
        /*009c*/ 	.word	0x00000050


	//   ....[1]....
        /*00a0*/ 	.word	0x000001c0


	//   ....[2]....
        /*00a4*/ 	.word	0x00000d80


	//----- nvinfo : EIATTR_CRS_STACK_SIZE
	.align		4
.L_52:
        /*00a8*/ 	.byte	0x04, 0x1e
        /*00aa*/ 	.short	(.L_54 - .L_53)
.L_53:
        /*00ac*/ 	.word	0x00000000


	//----- nvinfo : EIATTR_CBANK_PARAM_SIZE
	.align		4
.L_54:
        /*00b0*/ 	.byte	0x03, 0x19
        /*00b2*/ 	.short	0x002c


	//----- nvinfo : EIATTR_PARAM_CBANK
	.align		4
        /*00b4*/ 	.byte	0x04, 0x0a
        /*00b6*/ 	.short	(.L_56 - .L_55)
	.align		4
.L_55:
        /*00b8*/ 	.word	index@(.nv.constant0._Z12predictNoisePKfS0_Pfiiiii)
        /*00bc*/ 	.short	0x0380
        /*00be*/ 	.short	0x002c


	//----- nvinfo : EIATTR_SW_WAR
	.align		4
.L_56:
        /*00c0*/ 	.byte	0x04, 0x36
        /*00c2*/ 	.short	(.L_58 - .L_57)
.L_57:
        /*00c4*/ 	.word	0x00000008
.L_58:


//--------------------- .nv.info._Z19diffusionSampleStepPfS_S_fffP17curandStateXORWOWiiiibf --------------------------
	.section	.nv.info._Z19diffusionSampleStepPfS_S_fffP17curandStateXORWOWiiiibf,"",@"SHT_CUDA_INFO"
	.sectionflags	@""
	.align	4


	//----- nvinfo : EIATTR_CUDA_API_VERSION
	.align		4
        /*0000*/ 	.byte	0x04, 0x37
        /*0002*/ 	.short	(.L_60 - .L_59)
.L_59:
        /*0004*/ 	.word	0x00000082


	//----- nvinfo : EIATTR_KPARAM_INFO
	.align		4
.L_60:
        /*0008*/ 	.byte	0x04, 0x17
        /*000a*/ 	.short	(.L_62 - .L_61)
.L_61:
        /*000c*/ 	.word	0x00000000
        /*0010*/ 	.short	0x000c
        /*0012*/ 	.short	0x0044
        /*0014*/ 	.byte	0x00, 0xf0, 0x11, 0x00


	//----- nvinfo : EIATTR_KPARAM_INFO
	.align		4
.L_62:
        /*0018*/ 	.byte	0x04, 0x17
        /*001a*/ 	.short	(.L_64 - .L_63)
.L_63:
        /*001c*/ 	.word	0x00000000
        /*0020*/ 	.short	0x000b
        /*0022*/ 	.short	0x0040
        /*0024*/ 	.byte	0x00, 0xf0, 0x05, 0x00


	//----- nvinfo : EIATTR_KPARAM_INFO
	.align		4
.L_64:
        /*0028*/ 	.byte	0x04, 0x17
        /*002a*/ 	.short	(.L_66 - .L_65)
.L_65:
        /*002c*/ 	.word	0x00000000
        /*0030*/ 	.short	0x000a
        /*0032*/ 	.short	0x003c
        /*0034*/ 	.byte	0x00, 0xf0, 0x11, 0x00


	//----- nvinfo : EIATTR_KPARAM_INFO
	.align		4
.L_66:
        /*0038*/ 	.byte	0x04, 0x17
        /*003a*/ 	.short	(.L_68 - .L_67)
.L_67:
        /*003c*/ 	.word	0x00000000
        /*0040*/ 	.short	0x0009
        /*0042*/ 	.short	0x0038
        /*0044*/ 	.byte	0x00, 0xf0, 0x11, 0x00


	//----- nvinfo : EIATTR_KPARAM_INFO
	.align		4
.L_68:
        /*0048*/ 	.byte	0x04, 0x17
        /*004a*/ 	.short	(.L_70 - .L_69)
.L_69:
        /*004c*/ 	.word	0x00000000
        /*0050*/ 	.short	0x0008
        /*0052*/ 	.short	0x0034
        /*0054*/ 	.byte	0x00, 0xf0, 0x11, 0x00


	//----- nvinfo : EIATTR_KPARAM_INFO
	.align		4
.L_70:
        /*0058*/ 	.byte	0x04, 0x17
        /*005a*/ 	.short	(.L_72 - .L_71)
.L_71:
        /*005c*/ 	.word	0x00000000
        /*0060*/ 	.short	0x0007
        /*0062*/ 	.short	0x0030
        /*0064*/ 	.byte	0x00, 0xf0, 0x11, 0x00


	//----- nvinfo : EIATTR_KPARAM_INFO
	.align		4
.L_72:
        /*0068*/ 	.byte	0x04, 0x17
        /*006a*/ 	.short	(.L_74 - .L_73)
.L_73:
        /*006c*/ 	.word	0x00000000
        /*0070*/ 	.short	0x0006
        /*0072*/ 	.short	0x0028
        /*0074*/ 	.byte	0x00, 0xf5, 0x21, 0x00


	//----- nvinfo : EIATTR_KPARAM_INFO
	.align		4
.L_74:
        /*0078*/ 	.byte	0x04, 0x17
        /*007a*/ 	.short	(.L_76 - .L_75)
.L_75:
        /*007c*/ 	.word	0x00000000
        /*0080*/ 	.short	0x0005
        /*0082*/ 	.short	0x0020
        /*0084*/ 	.byte	0x00, 0xf0, 0x11, 0x00


	//----- nvinfo : EIATTR_KPARAM_INFO
	.align		4
.L_76:
        /*0088*/ 	.byte	0x04, 0x17
        /*008a*/ 	.short	(.L_78 - .L_77)
.L_77:
        /*008c*/ 	.word	0x00000000
        /*0090*/ 	.short	0x0004
        /*0092*/ 	.short	0x001c
        /*0094*/ 	.byte	0x00, 0xf0, 0x11, 0x00


	//----- nvinfo : EIATTR_KPARAM_INFO
	.align		4
.L_78:
        /*0098*/ 	.byte	0x04, 0x17
        /*009a*/ 	.short	(.L_80 - .L_79)
.L_79:
        /*009c*/ 	.word	0x00000000
        /*00a0*/ 	.short	0x0003
        /*00a2*/ 	.short	0x0018
        /*00a4*/ 	.byte	0x00, 0xf0, 0x11, 0x00


	//----- nvinfo : EIATTR_KPARAM_INFO
	.align		4
.L_80:
        /*00a8*/ 	.byte	0x04, 0x17
        /*00aa*/ 	.short	(.L_82 - .L_81)
.L_81:
        /*00ac*/ 	.word	0x00000000
        /*00b0*/ 	.short	0x0002
        /*00b2*/ 	.short	0x0010
        /*00b4*/ 	.byte	0x00, 0xf5, 0x21, 0x00


	//----- nvinfo : EIATTR_KPARAM_INFO
	.align		4
.L_82:
        /*00b8*/ 	.byte	0x04, 0x17
        /*00ba*/ 	.short	(.L_84 - .L_83)
.L_83:
        /*00bc*/ 	.word	0x00000000
        /*00c0*/ 	.short	0x0001
        /*00c2*/ 	.short	0x0008
        /*00c4*/ 	.byte	0x00, 0xf5, 0x21, 0x00


	//----- nvinfo : EIATTR_KPARAM_INFO
	.align		4
.L_84:
        /*00c8*/ 	.byte	0x04, 0x17
        /*00ca*/ 	.short	(.L_86 - .L_85)
.L_85:
        /*00cc*/ 	.word	0x00000000
        /*00d0*/ 	.short	0x0000
        /*00d2*/ 	.short	0x0000
        /*00d4*/ 	.byte	0x00, 0xf5, 0x21, 0x00


	//----- nvinfo : EIATTR_SPARSE_MMA_MASK
	.align		4
.L_86:
        /*00d8*/ 	.byte	0x03, 0x50
        /*00da*/ 	.short	0x0000


	//----- nvinfo : EIATTR_MAXREG_COUNT
	.align		4
        /*00dc*/ 	.byte	0x03, 0x1b
        /*00de*/ 	.short	0x00ff


	//----- nvinfo : EIATTR_NUM_BARRIERS
	.align		4
        /*00e0*/ 	.byte	0x02, 0x4c
        /*00e2*/ 	.byte	0x01
	.zero		1


	//----- nvinfo : EIATTR_MERCURY_ISA_VERSION
	.align		4
        /*00e4*/ 	.byte	0x03, 0x5f
        /*00e6*/ 	.short	0x0101


	//----- nvinfo : EIATTR_VRC_CTA_INIT_COUNT
	.align		4
        /*00e8*/ 	.byte	0x02, 0x4a
	.zero		1
	.zero		1


	//----- nvinfo : EIATTR_EXIT_INSTR_OFFSETS
	.align		4
        /*00ec*/ 	.byte	0x04, 0x1c
        /*00ee*/ 	.short	(.L_88 - .L_87)


	//   ....[0]....
.L_87:
        /*00f0*/ 	.word	0x00000090


	//   ....[1]....
        /*00f4*/ 	.word	0x00001710


	//----- nvinfo : EIATTR_CRS_STACK_SIZE
	.align		4
.L_88:
        /*00f8*/ 	.byte	0x04, 0x1e
        /*00fa*/ 	.short	(.L_90 - .L_89)
.L_89:
        /*00fc*/ 	.word	0x00000000


	//----- nvinfo : EIATTR_CBANK_PARAM_SIZE
	.align		4
.L_90:
        /*0100*/ 	.byte	0x03, 0x19
        /*0102*/ 	.short	0x0048


	//----- nvinfo : EIATTR_PARAM_CBANK
	.align		4
        /*0104*/ 	.byte	0x04, 0x0a
        /*0106*/ 	.short	(.L_92 - .L_91)
	.align		4
.L_91:
        /*0108*/ 	.word	index@(.nv.constant0._Z19diffusionSampleStepPfS_S_fffP17curandStateXORWOWiiiibf)
        /*010c*/ 	.short	0x0380
        /*010e*/ 	.short	0x0048


	//----- nvinfo : EIATTR_SW_WAR
	.align		4
.L_92:
        /*0110*/ 	.byte	0x04, 0x36
        /*0112*/ 	.short	(.L_94 - .L_93)
.L_93:
        /*0114*/ 	.word	0x00000008
.L_94:


//--------------------- .nv.info._Z16initRandomStatesP17curandStateXORWOWmi --------------------------
	.section	.nv.info._Z16initRandomStatesP17curandStateXORWOWmi,"",@"SHT_CUDA_INFO"
	.sectionflags	@""
	.align	4


	//----- nvinfo : EIATTR_CUDA_API_VERSION
	.align		4
        /*0000*/ 	.byte	0x04, 0x37
        /*0002*/ 	.short	(.L_96 - .L_95)
.L_95:
        /*0004*/ 	.word	0x00000082


	//----- nvinfo : EIATTR_KPARAM_INFO
	.align		4
.L_96:
        /*0008*/ 	.byte	0x04, 0x17
        /*000a*/ 	.short	(.L_98 - .L_97)
.L_97:
        /*000c*/ 	.word	0x00000000
        /*0010*/ 	.short	0x0002
        /*0012*/ 	.short	0x0010
        /*0014*/ 	.byte	0x00, 0xf0, 0x11, 0x00


	//----- nvinfo : EIATTR_KPARAM_INFO
	.align		4
.L_98:
        /*0018*/ 	.byte	0x04, 0x17
        /*001a*/ 	.short	(.L_100 - .L_99)
.L_99:
        /*001c*/ 	.word	0x00000000
        /*0020*/ 	.short	0x0001
        /*0022*/ 	.short	0x0008
        /*0024*/ 	.byte	0x00, 0xf0, 0x21, 0x00


	//----- nvinfo : EIATTR_KPARAM_INFO
	.align		4
.L_100:
        /*0028*/ 	.byte	0x04, 0x17
        /*002a*/ 	.short	(.L_102 - .L_101)
.L_101:
        /*002c*/ 	.word	0x00000000
        /*0030*/ 	.short	0x0000
        /*0032*/ 	.short	0x0000
        /*0034*/ 	.byte	0x00, 0xf5, 0x21, 0x00


	//----- nvinfo : EIATTR_SPARSE_MMA_MASK
	.align		4
.L_102:
        /*0038*/ 	.byte	0x03, 0x50
        /*003a*/ 	.short	0x0000


	//----- nvinfo : EIATTR_MAXREG_COUNT
	.align		4
        /*003c*/ 	.byte	0x03, 0x1b
        /*003e*/ 	.short	0x00ff


	//----- nvinfo : EIATTR_MERCURY_ISA_VERSION
	.align		4
        /*0040*/ 	.byte	0x03, 0x5f
        /*0042*/ 	.short	0x0101


	//----- nvinfo : EIATTR_VRC_CTA_INIT_COUNT
	.align		4
        /*0044*/ 	.byte	0x02, 0x4a
	.zero		1
	.zero		1


	//----- nvinfo : EIATTR_EXIT_INSTR_OFFSETS
	.align		4
        /*0048*/ 	.byte	0x04, 0x1c
        /*004a*/ 	.short	(.L_104 - .L_103)


	//   ....[0]....
.L_103:
        /*004c*/ 	.word	0x00000070


	//   ....[1]....
        /*0050*/ 	.word	0x00000f00


	//----- nvinfo : EIATTR_CRS_STACK_SIZE
	.align		4
.L_104:
        /*0054*/ 	.byte	0x04, 0x1e
        /*0056*/ 	.short	(.L_106 - .L_105)
.L_105:
        /*0058*/ 	.word	0x00000000


	//----- nvinfo : EIATTR_CBANK_PARAM_SIZE
	.align		4
.L_106:
        /*005c*/ 	.byte	0x03, 0x19
        /*005e*/ 	.short	0x0014


	//----- nvinfo : EIATTR_PARAM_CBANK
	.align		4
        /*0060*/ 	.byte	0x04, 0x0a
        /*0062*/ 	.short	(.L_108 - .L_107)
	.align		4
.L_107:
        /*0064*/ 	.word	index@(.nv.constant0._Z16initRandomStatesP17curandStateXORWOWmi)
        /*0068*/ 	.short	0x0380
        /*006a*/ 	.short	0x0014


	//----- nvinfo : EIATTR_SW_WAR
	.align		4
.L_108:
        /*006c*/ 	.byte	0x04, 0x36
        /*006e*/ 	.short	(.L_110 - .L_109)
.L_109:
        /*0070*/ 	.word	0x00000008
.L_110:


//--------------------- .nv.callgraph             --------------------------
	.section	.nv.callgraph,"",@"SHT_CUDA_CALLGRAPH"
	.align	4
	.sectionentsize	8
	.align		4
        /*0000*/ 	.word	0x00000000
	.align		4
        /*0004*/ 	.word	0xffffffff
	.align		4
        /*0008*/ 	.word	0x00000000
	.align		4
        /*000c*/ 	.word	0xfffffffe
	.align		4
        /*0010*/ 	.word	0x00000000
	.align		4
        /*0014*/ 	.word	0xfffffffd
	.align		4
        /*0018*/ 	.word	0x00000000
	.align		4
        /*001c*/ 	.word	0xfffffffc


//--------------------- .nv.constant4             --------------------------
	.section	.nv.constant4,"a",@progbits
	.align	8
	.align		8
.nv.constant4:
        /*0000*/ 	.dword	precalc_xorwow_matrix
	.align		8
        /*0008*/ 	.dword	precalc_xorwow_offset_matrix
	.align		8
        /*0010*/ 	.dword	mrg32k3aM1
	.align		8
        /*0018*/ 	.dword	mrg32k3aM2
	.align		8
        /*0020*/ 	.dword	mrg32k3aM1SubSeq
	.align		8
        /*0028*/ 	.dword	mrg32k3aM2SubSeq
	.align		8
        /*0030*/ 	.dword	mrg32k3aM1Seq
	.align		8
        /*0038*/ 	.dword	mrg32k3aM2Seq


//--------------------- .nv.constant3             --------------------------
	.section	.nv.constant3,"a",@progbits
	.align	8
.nv.constant3:
	.type		__cr_lgamma_table,@object
	.size		__cr_lgamma_table,(.L_8 - __cr_lgamma_table)
__cr_lgamma_table:
        /*0000*/ 	.byte	0x00, 0x00, 0x00, 0x00, 0x00, 0x00, 0x00, 0x00, 0x00, 0x00, 0x00, 0x00, 0x00, 0x00, 0x00, 0x00
        /*0010*/ 	.byte	0xef, 0x39, 0xfa, 0xfe, 0x42, 0x2e, 0xe6, 0x3f, 0x02, 0x20, 0x2a, 0xfa, 0x0b, 0xab, 0xfc, 0x3f
        /*0020*/ 	.byte	0xf9, 0x2c, 0x92, 0x7c, 0xa7, 0x6c, 0x09, 0x40, 0xc9, 0x79, 0x44, 0x3c, 0x64, 0x26, 0x13, 0x40
        /*0030*/ 	.byte	0xca, 0x01, 0xcf, 0x3a, 0x27, 0x51, 0x1a, 0x40, 0x30, 0xcc, 0x2d, 0xf3, 0xe1, 0x0c, 0x21, 0x40
        /*0040*/ 	.byte	0x0d, 0xb7, 0xfc, 0x82, 0x8e, 0x35, 0x25, 0x40
.L_8:


//--------------------- .text._Z12predictNoisePKfS0_Pfiiiii --------------------------
	.section	.text._Z12predictNoisePKfS0_Pfiiiii,"ax",@progbits
	.align	128
        .global         _Z12predictNoisePKfS0_Pfiiiii
        .type           _Z12predictNoisePKfS0_Pfiiiii,@function
        .size           _Z12predictNoisePKfS0_Pfiiiii,(.L_x_71 - _Z12predictNoisePKfS0_Pfiiiii)
        .other          _Z12predictNoisePKfS0_Pfiiiii,@"STO_CUDA_ENTRY STV_DEFAULT"
_Z12predictNoisePKfS0_Pfiiiii:
.text._Z12predictNoisePKfS0_Pfiiiii:
[----:B------:R-:W-:Y:S08]  /*0000*/  LDC R1, c[0x0][0x37c] ;  /* 0x0000df00ff017b82 */ /* 0x000ff00000000800 */
[----:B------:R-:W0:Y:S01]  /*0010*/  LDC R0, c[0x0][0x398] ;  /* 0x0000e600ff007b82 */ /* 0x000e220000000800 */
[----:B------:R-:W1:Y:S01]  /*0020*/  S2R R5, SR_CTAID.Y ;  /* 0x0000000000057919 */ /* 0x000e620000002600 */
[----:B------:R-:W2:Y:S01]  /*0030*/  S2R R4, SR_TID.Y ;  /* 0x0000000000047919 */ /* 0x000ea20000002200 */
[----:B0-----:R-:W-:-:S13]  /*0040*/  ISETP.GE.AND P0, PT, R0, 0x1, PT ;  /* 0x000000010000780c */ /* 0x001fda0003f06270 */
[----:B-12---:R-:W-:Y:S05]  /*0050*/  @!P0 EXIT ;  /* 0x000000000000894d */ /* 0x006fea0003800000 */
[----:B------:R-:W0:Y:S01]  /*0060*/  LDCU UR6, c[0x0][0x3a8] ;  /* 0x00007500ff0677ac */ /* 0x000e220008000800 */
[----:B------:R-:W1:Y:S01]  /*0070*/  S2R R7, SR_TID.X ;  /* 0x0000000000077919 */ /* 0x000e620000002100 */
[----:B------:R-:W2:Y:S01]  /*0080*/  LDC R6, c[0x0][0x39c] ;  /* 0x0000e700ff067b82 */ /* 0x000ea20000000800 */
[----:B------:R-:W-:Y:S01]  /*0090*/  HFMA2 R3, -RZ, RZ, 1.0341796875, -112.625 ;  /* 0x3c23d70aff037431 */ /* 0x000fe200000001ff */
[----:B------:R-:W3:Y:S01]  /*00a0*/  LDCU UR4, c[0x0][0x364] ;  /* 0x00006c80ff0477ac */ /* 0x000ee20008000800 */
[----:B------:R-:W-:-:S05]  /*00b0*/  MOV R2, 0x42c80000 ;  /* 0x42c8000000027802 */ /* 0x000fca0000000f00 */
[----:B------:R-:W1:Y:S01]  /*00c0*/  S2UR UR5, SR_CTAID.X ;  /* 0x00000000000579c3 */ /* 0x000e620000002500 */
[----:B------:R-:W-:-:S04]  /*00d0*/  FFMA R2, R3, -R2, 1 ;  /* 0x3f80000003027423 */ /* 0x000fc80000000802 */
[----:B------:R-:W-:-:S03]  /*00e0*/  FFMA R3, R2, R3, 0.0099999997764825820923 ;  /* 0x3c23d70a02037423 */ /* 0x000fc60000000003 */
[----:B------:R-:W1:Y:S01]  /*00f0*/  LDC R8, c[0x0][0x360] ;  /* 0x0000d800ff087b82 */ /* 0x000e620000000800 */
[----:B0-----:R-:W-:Y:S01]  /*0100*/  I2FP.F32.S32 R0, UR6 ;  /* 0x0000000600007c45 */ /* 0x001fe20008201400 */
[----:B---3--:R-:W-:-:S03]  /*0110*/  IMAD R5, R5, UR4, R4 ;  /* 0x0000000405057c24 */ /* 0x008fc6000f8e0204 */
[----:B------:R-:W0:Y:S01]  /*0120*/  FCHK P0, R0, 100 ;  /* 0x42c8000000007902 */ /* 0x000e220000000000 */
[----:B------:R-:W-:Y:S01]  /*0130*/  FFMA R2, R0, R3, RZ ;  /* 0x0000000300027223 */ /* 0x000fe200000000ff */
[----:B--2---:R-:W-:-:S03]  /*0140*/  ISETP.GE.AND P2, PT, R6, 0x1, PT ;  /* 0x000000010600780c */ /* 0x004fc60003f46270 */
[----:B------:R-:W-:-:S04]  /*0150*/  FFMA R6, R2, -100, R0 ;  /* 0xc2c8000002067823 */ /* 0x000fc80000000000 */
[----:B------:R-:W-:Y:S01]  /*0160*/  FFMA R3, R3, R6, R2 ;  /* 0x0000000603037223 */ /* 0x000fe20000000002 */
[----:B-1----:R-:W-:Y:S01]  /*0170*/  IMAD R4, R8, UR5, R7 ;  /* 0x0000000508047c24 */ /* 0x002fe2000f8e0207 */
[----:B0-----:R-:W-:Y:S06]  /*0180*/  @!P0 BRA `(.L_x_0) ;  /* 0x00000000000c8947 */ /* 0x001fec0003800000 */
[----:B------:R-:W-:-:S07]  /*0190*/  MOV R2, 0x1b0 ;  /* 0x000001b000027802 */ /* 0x000fce0000000f00 */
[----:B------:R-:W-:Y:S05]  /*01a0*/  CALL.REL.NOINC `($__internal_0_$__cuda_sm3x_div_rn_noftz_f32_slowpath) ;  /* 0x0000000800f87944 */ /* 0x000fea0003c00000 */
[----:B------:R-:W-:-:S07]  /*01b0*/  MOV R3, R6 ;  /* 0x0000000600037202 */ /* 0x000fce0000000f00 */
.L_x_0:
[----:B------:R-:W-:Y:S05]  /*01c0*/  @!P2 EXIT ;  /* 0x000000000000a94d */ /* 0x000fea0003800000 */
[----:B------:R-:W0:Y:S01]  /*01d0*/  LDC.64 R6, c[0x0][0x3a0] ;  /* 0x0000e800ff067b82 */ /* 0x000e220000000a00 */
[----:B------:R-:W1:Y:S01]  /*01e0*/  LDCU UR4, c[0x0][0x39c] ;  /* 0x00007380ff0477ac */ /* 0x000e620008000800 */
[----:B------:R-:W2:Y:S01]  /*01f0*/  LDCU.64 UR16, c[0x0][0x358] ;  /* 0x00006b00ff1077ac */ /* 0x000ea20008000a00 */
[----:B-1----:R-:W-:Y:S02]  /*0200*/  ULOP3.LUT UR6, UR4, 0x7ffffff8, URZ, 0xc0, !UPT ;  /* 0x7ffffff804067892 */ /* 0x002fe4000f8ec0ff */
[----:B------:R-:W-:Y:S02]  /*0210*/  ULOP3.LUT UR10, UR4, 0x7, URZ, 0xc0, !UPT ;  /* 0x00000007040a7892 */ /* 0x000fe4000f8ec0ff */
[----:B------:R-:W-:Y:S01]  /*0220*/  UIADD3 UR8, UPT, UPT, -UR6, URZ, URZ ;  /* 0x000000ff06087290 */ /* 0x000fe2000fffe1ff */
[----:B0-----:R-:W-:Y:S02]  /*0230*/  IMAD R2, R7, R6, RZ ;  /* 0x0000000607027224 */ /* 0x001fe400078e02ff */
[----:B------:R-:W-:Y:S01]  /*0240*/  IMAD R0, R6, UR4, RZ ;  /* 0x0000000406007c24 */ /* 0x000fe2000f8e02ff */
[----:B--2---:R-:W-:-:S08]  /*0250*/  UMOV UR4, URZ ;  /* 0x000000ff00047c82 */ /* 0x004fd00008000000 */
.L_x_6:
[----:B0-----:R-:W0:Y:S01]  /*0260*/  LDCU UR7, c[0x0][0x39c] ;  /* 0x00007380ff0777ac */ /* 0x001e220008000800 */
[----:B------:R-:W-:Y:S01]  /*0270*/  UMOV UR5, URZ ;  /* 0x000000ff00057c82 */ /* 0x000fe20008000000 */
[----:B0-----:R-:W-:Y:S02]  /*0280*/  UISETP.GE.U32.AND UP0, UPT, UR7, 0x8, UPT ;  /* 0x000000080700788c */ /* 0x001fe4000bf06070 */
[----:B------:R-:W-:-:S07]  /*0290*/  UIMAD UR9, UR4, UR7, URZ ;  /* 0x00000007040972a4 */ /* 0x000fce000f8e02ff */
[----:B-123--:R-:W-:Y:S05]  /*02a0*/  BRA.U !UP0, `(.L_x_1) ;  /* 0x00000005085c7547 */ /* 0x00efea000b800000 */
[----:B------:R-:W0:Y:S01]  /*02b0*/  LDC.64 R20, c[0x0][0x3a0] ;  /* 0x0000e800ff147b82 */ /* 0x000e220000000a00 */
[----:B------:R-:W-:Y:S01]  /*02c0*/  UIADD3 UR5, UPT, UPT, UR9, 0x2, URZ ;  /* 0x0000000209057890 */ /* 0x000fe2000fffe0ff */
[----:B------:R-:W-:Y:S01]  /*02d0*/  IMAD R8, R0, UR4, R5 ;  /* 0x0000000400087c24 */ /* 0x000fe2000f8e0205 */
[----:B------:R-:W-:Y:S02]  /*02e0*/  UIADD3 UR11, UPT, UPT, UR9, 0x3, URZ ;  /* 0x00000003090b7890 */ /* 0x000fe4000fffe0ff */
[----:B------:R-:W-:Y:S02]  /*02f0*/  UIADD3 UR12, UPT, UPT, UR9, 0x4, URZ ;  /* 0x00000004090c7890 */ /* 0x000fe4000fffe0ff */
[----:B------:R-:W-:Y:S01]  /*0300*/  UIADD3 UR13, UPT, UPT, UR9, 0x5, URZ ;  /* 0x00000005090d7890 */ /* 0x000fe2000fffe0ff */
[----:B------:R-:W1:Y:S01]  /*0310*/  LDC.64 R16, c[0x0][0x388] ;  /* 0x0000e200ff107b82 */ /* 0x000e620000000a00 */
[----:B------:R-:W-:Y:S02]  /*0320*/  UIADD3 UR14, UPT, UPT, UR9, 0x6, URZ ;  /* 0x00000006090e7890 */ /* 0x000fe4000fffe0ff */
[----:B------:R-:W-:-:S05]  /*0330*/  UIADD3 UR15, UPT, UPT, UR9, 0x7, URZ ;  /* 0x00000007090f7890 */ /* 0x000fca000fffe0ff */
[----:B------:R-:W2:Y:S01]  /*0340*/  LDC.64 R18, c[0x0][0x390] ;  /* 0x0000e400ff127b82 */ /* 0x000ea20000000a00 */
[C---:B0-----:R-:W-:Y:S02]  /*0350*/  IMAD R6, R20.reuse, UR9, R20 ;  /* 0x0000000914067c24 */ /* 0x041fe4000f8e0214 */
[C-C-:B------:R-:W-:Y:S01]  /*0360*/  IMAD R7, R20.reuse, UR5, R5.reuse ;  /* 0x0000000514077c24 */ /* 0x140fe2000f8e0205 */
[----:B------:R-:W-:Y:S01]  /*0370*/  UMOV UR5, UR8 ;  /* 0x0000000800057c82 */ /* 0x000fe20008000000 */
[C-C-:B------:R-:W-:Y:S01]  /*0380*/  IMAD R15, R20.reuse, UR11, R5.reuse ;  /* 0x0000000b140f7c24 */ /* 0x140fe2000f8e0205 */
[----:B------:R-:W-:Y:S01]  /*0390*/  IADD3 R10, PT, PT, R5, R6, RZ ;  /* 0x00000006050a7210 */ /* 0x000fe20007ffe0ff */
[C-C-:B------:R-:W-:Y:S02]  /*03a0*/  IMAD R13, R20.reuse, UR12, R5.reuse ;  /* 0x0000000c140d7c24 */ /* 0x140fe4000f8e0205 */
[C-C-:B------:R-:W-:Y:S02]  /*03b0*/  IMAD R11, R20.reuse, UR13, R5.reuse ;  /* 0x0000000d140b7c24 */ /* 0x140fe4000f8e0205 */
[----:B------:R-:W-:-:S02]  /*03c0*/  IMAD R9, R20, UR14, R5 ;  /* 0x0000000e14097c24 */ /* 0x000fc4000f8e0205 */
[----:B------:R-:W-:Y:S02]  /*03d0*/  IMAD R20, R20, UR15, R5 ;  /* 0x0000000f14147c24 */ /* 0x000fe4000f8e0205 */
[-CC-:B------:R-:W-:Y:S02]  /*03e0*/  IMAD R6, R7, R21.reuse, R4.reuse ;  /* 0x0000001507067224 */ /* 0x180fe400078e0204 */
[-CC-:B------:R-:W-:Y:S02]  /*03f0*/  IMAD R8, R8, R21.reuse, R4.reuse ;  /* 0x0000001508087224 */ /* 0x180fe400078e0204 */
[-CC-:B------:R-:W-:Y:S02]  /*0400*/  IMAD R15, R15, R21.reuse, R4.reuse ;  /* 0x000000150f0f7224 */ /* 0x180fe400078e0204 */
[-CC-:B------:R-:W-:Y:S02]  /*0410*/  IMAD R13, R13, R21.reuse, R4.reuse ;  /* 0x000000150d0d7224 */ /* 0x180fe400078e0204 */
[----:B------:R-:W-:-:S02]  /*0420*/  IMAD R11, R11, R21, R4 ;  /* 0x000000150b0b7224 */ /* 0x000fc400078e0204 */
[-CC-:B------:R-:W-:Y:S02]  /*0430*/  IMAD R9, R9, R21.reuse, R4.reuse ;  /* 0x0000001509097224 */ /* 0x180fe400078e0204 */
[-CC-:B------:R-:W-:Y:S02]  /*0440*/  IMAD R7, R20, R21.reuse, R4.reuse ;  /* 0x0000001514077224 */ /* 0x180fe400078e0204 */
[----:B-12---:R-:W-:-:S07]  /*0450*/  IMAD R10, R10, R21, R4 ;  /* 0x000000150a0a7224 */ /* 0x006fce00078e0204 */
.L_x_2:
[----:B0-----:R-:W-:-:S06]  /*0460*/  IMAD.WIDE R22, R8, 0x4, R16 ;  /* 0x0000000408167825 */ /* 0x001fcc00078e0210 */
[----:B------:R-:W2:Y:S01]  /*0470*/  LDG.E R22, desc[UR16][R22.64] ;  /* 0x0000001016167981 */ /* 0x000ea2000c1e1900 */
[----:B------:R-:W-:-:S04]  /*0480*/  IMAD.WIDE R24, R8, 0x4, R18 ;  /* 0x0000000408187825 */ /* 0x000fc800078e0212 */
[----:B------:R-:W-:-:S04]  /*0490*/  IMAD.WIDE R26, R10, 0x4, R16 ;  /* 0x000000040a1a7825 */ /* 0x000fc800078e0210 */
[----:B--2---:R-:W-:-:S04]  /*04a0*/  FMUL R12, R22, 0.10000000149011611938 ;  /* 0x3dcccccd160c7820 */ /* 0x004fc80000400000 */
[----:B------:R-:W-:-:S05]  /*04b0*/  FMUL R12, R12, R3 ;  /* 0x000000030c0c7220 */ /* 0x000fca0000400000 */
[----:B------:R0:W-:Y:S04]  /*04c0*/  STG.E desc[UR16][R24.64], R12 ;  /* 0x0000000c18007986 */ /* 0x0001e8000c101910 */
        /* <DEDUP_REMOVED lines=8> */
[----:B0-----:R-:W-:-:S04]  /*0550*/  IMAD.WIDE R24, R15, 0x4, R16 ;  /* 0x000000040f187825 */ /* 0x001fc800078e0210 */
[----:B--2---:R-:W-:-:S04]  /*0560*/  FMUL R20, R20, 0.10000000149011611938 ;  /* 0x3dcccccd14147820 */ /* 0x004fc80000400000 */
[----:B------:R-:W-:-:S05]  /*0570*/  FMUL R12, R20, R3 ;  /* 0x00000003140c7220 */ /* 0x000fca0000400000 */
[----:B------:R0:W-:Y:S04]  /*0580*/  STG.E desc[UR16][R22.64], R12 ;  /* 0x0000000c16007986 */ /* 0x0001e8000c101910 */
[----:B------:R-:W2:Y:S01]  /*0590*/  LDG.E R24, desc[UR16][R24.64] ;  /* 0x0000001018187981 */ /* 0x000ea2000c1e1900 */
[----:B------:R-:W-:-:S04]  /*05a0*/  IMAD.WIDE R26, R15, 0x4, R18 ;  /* 0x000000040f1a7825 */ /* 0x000fc800078e0212 */
[----:B-1----:R-:W-:-:S04]  /*05b0*/  IMAD.WIDE R28, R13, 0x4, R16 ;  /* 0x000000040d1c7825 */ /* 0x002fc800078e0210 */
[----:B--2---:R-:W-:-:S04]  /*05c0*/  FMUL R24, R24, 0.10000000149011611938 ;  /* 0x3dcccccd18187820 */ /* 0x004fc80000400000 */
[----:B0-----:R-:W-:-:S05]  /*05d0*/  FMUL R12, R24, R3 ;  /* 0x00000003180c7220 */ /* 0x001fca0000400000 */
        /* <DEDUP_REMOVED lines=17> */
[----:B------:R-:W-:-:S05]  /*06f0*/  FMUL R27, R26, R3 ;  /* 0x000000031a1b7220 */ /* 0x000fca0000400000 */
[----:B------:R0:W-:Y:S04]  /*0700*/  STG.E desc[UR16][R28.64], R27 ;  /* 0x0000001b1c007986 */ /* 0x0001e8000c101910 */
[----:B------:R-:W2:Y:S01]  /*0710*/  LDG.E R20, desc[UR16][R20.64] ;  /* 0x0000001014147981 */ /* 0x000ea2000c1e1900 */
[----:B------:R-:W-:Y:S01]  /*0720*/  IMAD.WIDE R22, R7, 0x4, R18 ;  /* 0x0000000407167825 */ /* 0x000fe200078e0212 */
[----:B------:R-:W-:Y:S01]  /*0730*/  UIADD3 UR5, UPT, UPT, UR5, 0x8, URZ ;  /* 0x0000000805057890 */ /* 0x000fe2000fffe0ff */
[C---:B------:R-:W-:Y:S02]  /*0740*/  LEA R10, R2.reuse, R10, 0x3 ;  /* 0x0000000a020a7211 */ /* 0x040fe400078e18ff */
[C---:B------:R-:W-:Y:S01]  /*0750*/  LEA R6, R2.reuse, R6, 0x3 ;  /* 0x0000000602067211 */ /* 0x040fe200078e18ff */
[----:B------:R-:W-:Y:S01]  /*0760*/  UISETP.NE.AND UP0, UPT, UR5, URZ, UPT ;  /* 0x000000ff0500728c */ /* 0x000fe2000bf05270 */
[----:B------:R-:W-:-:S02]  /*0770*/  LEA R15, R2, R15, 0x3 ;  /* 0x0000000f020f7211 */ /* 0x000fc400078e18ff */
[C---:B------:R-:W-:Y:S02]  /*0780*/  LEA R13, R2.reuse, R13, 0x3 ;  /* 0x0000000d020d7211 */ /* 0x040fe400078e18ff */
[C---:B------:R-:W-:Y:S02]  /*0790*/  LEA R11, R2.reuse, R11, 0x3 ;  /* 0x0000000b020b7211 */ /* 0x040fe400078e18ff */
[C---:B------:R-:W-:Y:S02]  /*07a0*/  LEA R9, R2.reuse, R9, 0x3 ;  /* 0x0000000902097211 */ /* 0x040fe400078e18ff */
[C---:B------:R-:W-:Y:S02]  /*07b0*/  LEA R7, R2.reuse, R7, 0x3 ;  /* 0x0000000702077211 */ /* 0x040fe400078e18ff */
[----:B------:R-:W-:Y:S01]  /*07c0*/  LEA R8, R2, R8, 0x3 ;  /* 0x0000000802087211 */ /* 0x000fe200078e18ff */
[----:B--2---:R-:W-:-:S04]  /*07d0*/  FMUL R14, R20, 0.10000000149011611938 ;  /* 0x3dcccccd140e7820 */ /* 0x004fc80000400000 */
[----:B------:R-:W-:-:S05]  /*07e0*/  FMUL R14, R14, R3 ;  /* 0x000000030e0e7220 */ /* 0x000fca0000400000 */
[----:B------:R0:W-:Y:S01]  /*07f0*/  STG.E desc[UR16][R22.64], R14 ;  /* 0x0000000e16007986 */ /* 0x0001e2000c101910 */
[----:B------:R-:W-:Y:S05]  /*0800*/  BRA.U UP0, `(.L_x_2) ;  /* 0xfffffffd00147547 */ /* 0x000fea000b83ffff */
[----:B------:R-:W-:-:S05]  /*0810*/  UMOV UR5, UR6 ;  /* 0x0000000600057c82 */ /* 0x000fca0008000000 */
.L_x_1:
[----:B------:R-:W-:-:S09]  /*0820*/  UISETP.NE.AND UP0, UPT, UR10, URZ, UPT ;  /* 0x000000ff0a00728c */ /* 0x000fd2000bf05270 */
[----:B------:R-:W-:Y:S05]  /*0830*/  BRA.U !UP0, `(.L_x_3) ;  /* 0x0000000508407547 */ /* 0x000fea000b800000 */
[----:B------:R-:W-:Y:S02]  /*0840*/  UIADD3 UR11, UPT, UPT, UR10, -0x1, URZ ;  /* 0xffffffff0a0b7890 */ /* 0x000fe4000fffe0ff */
[----:B------:R-:W-:Y:S02]  /*0850*/  ULOP3.LUT UP1, UR12, UR7, 0x3, URZ, 0xc0, !UPT ;  /* 0x00000003070c7892 */ /* 0x000fe4000f82c0ff */
[----:B------:R-:W-:-:S09]  /*0860*/  UISETP.GE.U32.AND UP0, UPT, UR11, 0x3, UPT ;  /* 0x000000030b00788c */ /* 0x000fd2000bf06070 */
[----:B------:R-:W-:Y:S05]  /*0870*/  BRA.U !UP0, `(.L_x_4) ;  /* 0x0000000108947547 */ /* 0x000fea000b800000 */
[----:B------:R-:W1:Y:S01]  /*0880*/  LDC.64 R10, c[0x0][0x3a0] ;  /* 0x0000e800ff0a7b82 */ /* 0x000e620000000a00 */
[----:B------:R-:W-:-:S07]  /*0890*/  UIADD3 UR11, UPT, UPT, UR9, UR5, URZ ;  /* 0x00000005090b7290 */ /* 0x000fce000fffe0ff */
[----:B------:R-:W0:Y:S08]  /*08a0*/  LDC.64 R6, c[0x0][0x388] ;  /* 0x0000e200ff067b82 */ /* 0x000e300000000a00 */
[----:B------:R-:W2:Y:S01]  /*08b0*/  LDC.64 R8, c[0x0][0x390] ;  /* 0x0000e400ff087b82 */ /* 0x000ea20000000a00 */
[----:B-1----:R-:W-:-:S04]  /*08c0*/  IMAD R15, R10, UR11, R5 ;  /* 0x0000000b0a0f7c24 */ /* 0x002fc8000f8e0205 */
[----:B------:R-:W-:-:S04]  /*08d0*/  IMAD R17, R15, R11, R4 ;  /* 0x0000000b0f117224 */ /* 0x000fc800078e0204 */
[----:B0-----:R-:W-:-:S06]  /*08e0*/  IMAD.WIDE R12, R17, 0x4, R6 ;  /* 0x00000004110c7825 */ /* 0x001fcc00078e0206 */
[----:B------:R-:W3:Y:S01]  /*08f0*/  LDG.E R12, desc[UR16][R12.64] ;  /* 0x000000100c0c7981 */ /* 0x000ee2000c1e1900 */
[----:B------:R-:W-:Y:S01]  /*0900*/  IADD3 R19, PT, PT, R15, R10, RZ ;  /* 0x0000000a0f137210 */ /* 0x000fe20007ffe0ff */
[----:B--2---:R-:W-:-:S04]  /*0910*/  IMAD.WIDE R14, R17, 0x4, R8 ;  /* 0x00000004110e7825 */ /* 0x004fc800078e0208 */
[----:B------:R-:W-:Y:S02]  /*0920*/  IMAD R23, R19, R11, R4 ;  /* 0x0000000b13177224 */ /* 0x000fe400078e0204 */
[----:B---3--:R-:W-:-:S04]  /*0930*/  FMUL R16, R12, 0.10000000149011611938 ;  /* 0x3dcccccd0c107820 */ /* 0x008fc80000400000 */
[----:B------:R-:W-:Y:S01]  /*0940*/  FMUL R21, R16, R3 ;  /* 0x0000000310157220 */ /* 0x000fe20000400000 */
[----:B------:R-:W-:-:S04]  /*0950*/  IMAD.WIDE R16, R23, 0x4, R6 ;  /* 0x0000000417107825 */ /* 0x000fc800078e0206 */
[----:B------:R0:W-:Y:S04]  /*0960*/  STG.E desc[UR16][R14.64], R21 ;  /* 0x000000150e007986 */ /* 0x0001e8000c101910 */
[----:B------:R-:W2:Y:S01]  /*0970*/  LDG.E R16, desc[UR16][R16.64] ;  /* 0x0000001010107981 */ /* 0x000ea2000c1e1900 */
[----:B------:R-:W-:Y:S01]  /*0980*/  IADD3 R25, PT, PT, R19, R10, RZ ;  /* 0x0000000a13197210 */ /* 0x000fe20007ffe0ff */
[----:B------:R-:W-:-:S04]  /*0990*/  IMAD.WIDE R12, R23, 0x4, R8 ;  /* 0x00000004170c7825 */ /* 0x000fc800078e0208 */
[----:B------:R-:W-:Y:S02]  /*09a0*/  IMAD R27, R25, R11, R4 ;  /* 0x0000000b191b7224 */ /* 0x000fe400078e0204 */
[----:B--2---:R-:W-:-:S04]  /*09b0*/  FMUL R18, R16, 0.10000000149011611938 ;  /* 0x3dcccccd10127820 */ /* 0x004fc80000400000 */
[----:B------:R-:W-:Y:S01]  /*09c0*/  FMUL R23, R18, R3 ;  /* 0x0000000312177220 */ /* 0x000fe20000400000 */
[----:B------:R-:W-:-:S04]  /*09d0*/  IMAD.WIDE R18, R27, 0x4, R6 ;  /* 0x000000041b127825 */ /* 0x000fc800078e0206 */
[----:B------:R1:W-:Y:S04]  /*09e0*/  STG.E desc[UR16][R12.64], R23 ;  /* 0x000000170c007986 */ /* 0x0003e8000c101910 */
[----:B------:R-:W0:Y:S01]  /*09f0*/  LDG.E R18, desc[UR16][R18.64] ;  /* 0x0000001012127981 */ /* 0x000e22000c1e1900 */
[----:B------:R-:W-:-:S05]  /*0a00*/  IADD3 R10, PT, PT, R25, R10, RZ ;  /* 0x0000000a190a7210 */ /* 0x000fca0007ffe0ff */
[----:B------:R-:W-:Y:S02]  /*0a10*/  IMAD R17, R10, R11, R4 ;  /* 0x0000000b0a117224 */ /* 0x000fe400078e0204 */
[----:B------:R-:W-:-:S04]  /*0a20*/  IMAD.WIDE R10, R27, 0x4, R8 ;  /* 0x000000041b0a7825 */ /* 0x000fc800078e0208 */
[----:B------:R-:W-:-:S04]  /*0a30*/  IMAD.WIDE R6, R17, 0x4, R6 ;  /* 0x0000000411067825 */ /* 0x000fc800078e0206 */
[----:B0-----:R-:W-:-:S04]  /*0a40*/  FMUL R14, R18, 0.10000000149011611938 ;  /* 0x3dcccccd120e7820 */ /* 0x001fc80000400000 */
[----:B------:R-:W-:-:S05]  /*0a50*/  FMUL R15, R14, R3 ;  /* 0x000000030e0f7220 */ /* 0x000fca0000400000 */
[----:B------:R2:W-:Y:S04]  /*0a60*/  STG.E desc[UR16][R10.64], R15 ;  /* 0x0000000f0a007986 */ /* 0x0005e8000c101910 */
[----:B------:R-:W3:Y:S01]  /*0a70*/  LDG.E R6, desc[UR16][R6.64] ;  /* 0x0000001006067981 */ /* 0x000ee2000c1e1900 */
[----:B------:R-:W-:Y:S01]  /*0a80*/  IMAD.WIDE R8, R17, 0x4, R8 ;  /* 0x0000000411087825 */ /* 0x000fe200078e0208 */
[----:B------:R-:W-:-:S03]  /*0a90*/  UIADD3 UR5, UPT, UPT, UR5, 0x4, URZ ;  /* 0x0000000405057890 */ /* 0x000fc6000fffe0ff */
[----:B---3--:R-:W-:-:S04]  /*0aa0*/  FMUL R14, R6, 0.10000000149011611938 ;  /* 0x3dcccccd060e7820 */ /* 0x008fc80000400000 */
[----:B-1----:R-:W-:-:S05]  /*0ab0*/  FMUL R13, R14, R3 ;  /* 0x000000030e0d7220 */ /* 0x002fca0000400000 */
[----:B------:R2:W-:Y:S02]  /*0ac0*/  STG.E desc[UR16][R8.64], R13 ;  /* 0x0000000d08007986 */ /* 0x0005e4000c101910 */
.L_x_4:
[----:B------:R-:W-:Y:S05]  /*0ad0*/  BRA.U !UP1, `(.L_x_3) ;  /* 0x0000000109987547 */ /* 0x000fea000b800000 */
[----:B------:R-:W-:Y:S02]  /*0ae0*/  UISETP.NE.AND UP0, UPT, UR12, 0x1, UPT ;  /* 0x000000010c00788c */ /* 0x000fe4000bf05270 */
[----:B------:R-:W-:-:S04]  /*0af0*/  ULOP3.LUT UR7, UR7, 0x1, URZ, 0xc0, !UPT ;  /* 0x0000000107077892 */ /* 0x000fc8000f8ec0ff */
[----:B------:R-:W-:-:S03]  /*0b00*/  UISETP.NE.U32.AND UP1, UPT, UR7, 0x1, UPT ;  /* 0x000000010700788c */ /* 0x000fc6000bf25070 */
[----:B------:R-:W-:Y:S08]  /*0b10*/  BRA.U !UP0, `(.L_x_5) ;  /* 0x0000000108547547 */ /* 0x000ff0000b800000 */
[----:B0-2---:R-:W0:Y:S01]  /*0b20*/  LDC.64 R12, c[0x0][0x3a0] ;  /* 0x0000e800ff0c7b82 */ /* 0x005e220000000a00 */
[----:B------:R-:W-:-:S07]  /*0b30*/  UIADD3 UR7, UPT, UPT, UR9, UR5, URZ ;  /* 0x0000000509077290 */ /* 0x000fce000fffe0ff */
[----:B------:R-:W1:Y:S08]  /*0b40*/  LDC.64 R8, c[0x0][0x388] ;  /* 0x0000e200ff087b82 */ /* 0x000e700000000a00 */
[----:B------:R-:W2:Y:S01]  /*0b50*/  LDC.64 R6, c[0x0][0x390] ;  /* 0x0000e400ff067b82 */ /* 0x000ea20000000a00 */
[----:B0-----:R-:W-:-:S04]  /*0b60*/  IMAD R15, R12, UR7, R5 ;  /* 0x000000070c0f7c24 */ /* 0x001fc8000f8e0205 */
[----:B------:R-:W-:-:S04]  /*0b70*/  IMAD R17, R15, R13, R4 ;  /* 0x0000000d0f117224 */ /* 0x000fc800078e0204 */
[----:B-1----:R-:W-:-:S06]  /*0b80*/  IMAD.WIDE R10, R17, 0x4, R8 ;  /* 0x00000004110a7825 */ /* 0x002fcc00078e0208 */
[----:B------:R-:W3:Y:S01]  /*0b90*/  LDG.E R10, desc[UR16][R10.64] ;  /* 0x000000100a0a7981 */ /* 0x000ee2000c1e1900 */
[----:B------:R-:W-:-:S05]  /*0ba0*/  IADD3 R12, PT, PT, R15, R12, RZ ;  /* 0x0000000c0f0c7210 */ /* 0x000fca0007ffe0ff */
[----:B------:R-:W-:Y:S02]  /*0bb0*/  IMAD R19, R12, R13, R4 ;  /* 0x0000000d0c137224 */ /* 0x000fe400078e0204 */
[----:B--2---:R-:W-:-:S04]  /*0bc0*/  IMAD.WIDE R12, R17, 0x4, R6 ;  /* 0x00000004110c7825 */ /* 0x004fc800078e0206 */
[----:B------:R-:W-:-:S04]  /*0bd0*/  IMAD.WIDE R8, R19, 0x4, R8 ;  /* 0x0000000413087825 */ /* 0x000fc800078e0208 */
[----:B---3--:R-:W-:-:S04]  /*0be0*/  FMUL R14, R10, 0.10000000149011611938 ;  /* 0x3dcccccd0a0e7820 */ /* 0x008fc80000400000 */
[----:B------:R-:W-:-:S05]  /*0bf0*/  FMUL R15, R14, R3 ;  /* 0x000000030e0f7220 */ /* 0x000fca0000400000 */
[----:B------:R1:W-:Y:S04]  /*0c00*/  STG.E desc[UR16][R12.64], R15 ;  /* 0x0000000f0c007986 */ /* 0x0003e8000c101910 */
[----:B------:R-:W2:Y:S01]  /*0c10*/  LDG.E R8, desc[UR16][R8.64] ;  /* 0x0000001008087981 */ /* 0x000ea2000c1e1900 */
[----:B------:R-:W-:Y:S01]  /*0c20*/  IMAD.WIDE R6, R19, 0x4, R6 ;  /* 0x0000000413067825 */ /* 0x000fe200078e0206 */
[----:B------:R-:W-:-:S03]  /*0c30*/  UIADD3 UR5, UPT, UPT, UR5, 0x2, URZ ;  /* 0x0000000205057890 */ /* 0x000fc6000fffe0ff */
[----:B--2---:R-:W-:-:S04]  /*0c40*/  FMUL R14, R8, 0.10000000149011611938 ;  /* 0x3dcccccd080e7820 */ /* 0x004fc80000400000 */
[----:B------:R-:W-:-:S05]  /*0c50*/  FMUL R11, R14, R3 ;  /* 0x000000030e0b7220 */ /* 0x000fca0000400000 */
[----:B------:R1:W-:Y:S02]  /*0c60*/  STG.E desc[UR16][R6.64], R11 ;  /* 0x0000000b06007986 */ /* 0x0003e4000c101910 */
.L_x_5:
[----:B------:R-:W-:Y:S05]  /*0c70*/  BRA.U UP1, `(.L_x_3) ;  /* 0x0000000101307547 */ /* 0x000fea000b800000 */
[----:B--2---:R-:W2:Y:S01]  /*0c80*/  LDC.64 R8, c[0x0][0x3a0] ;  /* 0x0000e800ff087b82 */ /* 0x004ea20000000a00 */
[----:B------:R-:W-:-:S07]  /*0c90*/  UIADD3 UR5, UPT, UPT, UR9, UR5, URZ ;  /* 0x0000000509057290 */ /* 0x000fce000fffe0ff */
[----:B-1----:R-:W1:Y:S01]  /*0ca0*/  LDC.64 R6, c[0x0][0x388] ;  /* 0x0000e200ff067b82 */ /* 0x002e620000000a00 */
[----:B--2---:R-:W-:-:S04]  /*0cb0*/  IMAD R8, R8, UR5, R5 ;  /* 0x0000000508087c24 */ /* 0x004fc8000f8e0205 */
[----:B------:R-:W-:-:S03]  /*0cc0*/  IMAD R11, R8, R9, R4 ;  /* 0x00000009080b7224 */ /* 0x000fc600078e0204 */
[----:B------:R-:W2:Y:S01]  /*0cd0*/  LDC.64 R8, c[0x0][0x390] ;  /* 0x0000e400ff087b82 */ /* 0x000ea20000000a00 */
[----:B-1----:R-:W-:-:S06]  /*0ce0*/  IMAD.WIDE R6, R11, 0x4, R6 ;  /* 0x000000040b067825 */ /* 0x002fcc00078e0206 */
[----:B------:R-:W3:Y:S01]  /*0cf0*/  LDG.E R6, desc[UR16][R6.64] ;  /* 0x0000001006067981 */ /* 0x000ee2000c1e1900 */
[----:B--2---:R-:W-:-:S04]  /*0d00*/  IMAD.WIDE R8, R11, 0x4, R8 ;  /* 0x000000040b087825 */ /* 0x004fc800078e0208 */
[----:B---3--:R-:W-:-:S04]  /*0d10*/  FMUL R10, R6, 0.10000000149011611938 ;  /* 0x3dcccccd060a7820 */ /* 0x008fc80000400000 */
[----:B------:R-:W-:-:S05]  /*0d20*/  FMUL R11, R10, R3 ;  /* 0x000000030a0b7220 */ /* 0x000fca0000400000 */
[----:B------:R3:W-:Y:S02]  /*0d30*/  STG.E desc[UR16][R8.64], R11 ;  /* 0x0000000b08007986 */ /* 0x0007e4000c101910 */
.L_x_3:
[----:B------:R-:W4:Y:S01]  /*0d40*/  LDCU UR5, c[0x0][0x398] ;  /* 0x00007300ff0577ac */ /* 0x000f220008000800 */
[----:B------:R-:W-:-:S04]  /*0d50*/  UIADD3 UR4, UPT, UPT, UR4, 0x1, URZ ;  /* 0x0000000104047890 */ /* 0x000fc8000fffe0ff */
[----:B----4-:R-:W-:-:S09]  /*0d60*/  UISETP.NE.AND UP0, UPT, UR4, UR5, UPT ;  /* 0x000000050400728c */ /* 0x010fd2000bf05270 */
[----:B------:R-:W-:Y:S05]  /*0d70*/  BRA.U UP0, `(.L_x_6) ;  /* 0xfffffff500387547 */ /* 0x000fea000b83ffff */
[----:B------:R-:W-:Y:S05]  /*0d80*/  EXIT ;  /* 0x000000000000794d */ /* 0x000fea0003800000 */
        .weak           $__internal_0_$__cuda_sm3x_div_rn_noftz_f32_slowpath
        .type           $__internal_0_$__cuda_sm3x_div_rn_noftz_f32_slowpath,@function
        .size           $__internal_0_$__cuda_sm3x_div_rn_noftz_f32_slowpath,(.L_x_71 - $__internal_0_$__cuda_sm3x_div_rn_noftz_f32_slowpath)
$__internal_0_$__cuda_sm3x_div_rn_noftz_f32_slowpath:
[----:B------:R-:W-:Y:S02]  /*0d90*/  SHF.R.U32.HI R3, RZ, 0x17, R0 ;  /* 0x00000017ff037819 */ /* 0x000fe40000011600 */
[----:B------:R-:W-:Y:S02]  /*0da0*/  MOV R6, R0 ;  /* 0x0000000000067202 */ /* 0x000fe40000000f00 */
[----:B------:R-:W-:-:S04]  /*0db0*/  LOP3.LUT R3, R3, 0xff, RZ, 0xc0, !PT ;  /* 0x000000ff03037812 */ /* 0x000fc800078ec0ff */
[----:B------:R-:W-:-:S04]  /*0dc0*/  IADD3 R8, PT, PT, R3, -0x1, RZ ;  /* 0xffffffff03087810 */ /* 0x000fc80007ffe0ff */
[----:B------:R-:W-:-:S13]  /*0dd0*/  ISETP.GT.U32.OR P0, PT, R8, 0xfd, !PT ;  /* 0x000000fd0800780c */ /* 0x000fda0007f04470 */
[----:B------:R-:W-:Y:S01]  /*0de0*/  @!P0 MOV R7, RZ ;  /* 0x000000ff00078202 */ /* 0x000fe20000000f00 */
[----:B------:R-:W-:Y:S06]  /*0df0*/  @!P0 BRA `(.L_x_7) ;  /* 0x00000000003c8947 */ /* 0x000fec0003800000 */
[----:B------:R-:W-:-:S13]  /*0e00*/  FSETP.GTU.FTZ.AND P0, PT, |R0|, +INF , PT ;  /* 0x7f8000000000780b */ /* 0x000fda0003f1c200 */
[----:B------:R-:W-:Y:S05]  /*0e10*/  @P0 BRA `(.L_x_8) ;  /* 0x0000000400280947 */ /* 0x000fea0003800000 */
[----:B------:R-:W-:-:S05]  /*0e20*/  HFMA2 R7, -RZ, RZ, 3.390625, 0 ;  /* 0x42c80000ff077431 */ /* 0x000fca00000001ff */
[----:B------:R-:W-:-:S13]  /*0e30*/  LOP3.LUT P0, RZ, R7, 0x7fffffff, R6, 0xc8, !PT ;  /* 0x7fffffff07ff7812 */ /* 0x000fda000780c806 */
[----:B------:R-:W-:Y:S05]  /*0e40*/  @!P0 BRA `(.L_x_9) ;  /* 0x0000000400148947 */ /* 0x000fea0003800000 */
[----:B------:R-:W-:-:S13]  /*0e50*/  LOP3.LUT P0, RZ, R6, 0x7fffffff, RZ, 0xc0, !PT ;  /* 0x7fffffff06ff7812 */ /* 0x000fda000780c0ff */
[----:B------:R-:W-:Y:S05]  /*0e60*/  @!P0 BRA `(.L_x_10) ;  /* 0x0000000400048947 */ /* 0x000fea0003800000 */
[----:B------:R-:W-:Y:S02]  /*0e70*/  FSETP.NEU.FTZ.AND P0, PT, |R0|, +INF , PT ;  /* 0x7f8000000000780b */ /* 0x000fe40003f1d200 */
[----:B------:R-:W-:-:S04]  /*0e80*/  LOP3.LUT P1, RZ, R7, 0x7fffffff, RZ, 0xc0, !PT ;  /* 0x7fffffff07ff7812 */ /* 0x000fc8000782c0ff */
[----:B------:R-:W-:-:S13]  /*0e90*/  PLOP3.LUT P0, PT, P0, P1, PT, 0x2f, 0xf2 ;  /* 0x0000000000f2781c */ /* 0x000fda0000702577 */
[----:B------:R-:W-:Y:S05]  /*0ea0*/  @P0 BRA `(.L_x_11) ;  /* 0x0000000000e80947 */ /* 0x000fea0003800000 */
[----:B------:R-:W-:-:S13]  /*0eb0*/  ISETP.GE.AND P0, PT, R8, RZ, PT ;  /* 0x000000ff0800720c */ /* 0x000fda0003f06270 */
[----:B------:R-:W-:Y:S01]  /*0ec0*/  @P0 MOV R7, RZ ;  /* 0x000000ff00070202 */ /* 0x000fe20000000f00 */
[----:B------:R-:W-:Y:S01]  /*0ed0*/  @!P0 FFMA R6, R0, 1.84467440737095516160e+19, RZ ;  /* 0x5f80000000068823 */ /* 0x000fe200000000ff */
[----:B------:R-:W-:-:S07]  /*0ee0*/  @!P0 MOV R7, 0xffffffc0 ;  /* 0xffffffc000078802 */ /* 0x000fce0000000f00 */
.L_x_7:
[----:B------:R-:W-:Y:S01]  /*0ef0*/  UMOV UR4, 0x42c80000 ;  /* 0x42c8000000047882 */ /* 0x000fe20000000000 */
[----:B------:R-:W-:Y:S01]  /*0f00*/  IADD3 R3, PT, PT, R3, -0x7f, RZ ;  /* 0xffffff8103037810 */ /* 0x000fe20007ffe0ff */
[----:B------:R-:W-:-:S03]  /*0f10*/  UIADD3 UR4, UPT, UPT, UR4, -0x3000000, URZ ;  /* 0xfd00000004047890 */ /* 0x000fc6000fffe0ff */
[----:B------:R-:W-:Y:S01]  /*0f20*/  IADD3 R7, PT, PT, R7, -0x6, R3 ;  /* 0xfffffffa07077810 */ /* 0x000fe20007ffe003 */
[----:B------:R-:W-:Y:S02]  /*0f30*/  IMAD R0, R3, -0x800000, R6 ;  /* 0xff80000003007824 */ /* 0x000fe400078e0206 */
[----:B------:R-:W-:-:S03]  /*0f40*/  FADD.FTZ R9, -RZ, -UR4 ;  /* 0x80000004ff097e21 */ /* 0x000fc60008010100 */
[----:B------:R-:W0:Y:S02]  /*0f50*/  MUFU.RCP R8, UR4 ;  /* 0x0000000400087d08 */ /* 0x000e240008001000 */
[----:B0-----:R-:W-:-:S04]  /*0f60*/  FFMA R11, R8, R9, 1 ;  /* 0x3f800000080b7423 */ /* 0x001fc80000000009 */
[----:B------:R-:W-:-:S04]  /*0f70*/  FFMA R11, R8, R11, R8 ;  /* 0x0000000b080b7223 */ /* 0x000fc80000000008 */
[----:B------:R-:W-:-:S04]  /*0f80*/  FFMA R6, R0, R11, RZ ;  /* 0x0000000b00067223 */ /* 0x000fc800000000ff */
[----:B------:R-:W-:-:S04]  /*0f90*/  FFMA R8, R9, R6, R0 ;  /* 0x0000000609087223 */ /* 0x000fc80000000000 */
[----:B------:R-:W-:-:S04]  /*0fa0*/  FFMA R8, R11, R8, R6 ;  /* 0x000000080b087223 */ /* 0x000fc80000000006 */
[----:B------:R-:W-:-:S04]  /*0fb0*/  FFMA R9, R9, R8, R0 ;  /* 0x0000000809097223 */ /* 0x000fc80000000000 */
[----:B------:R-:W-:-:S05]  /*0fc0*/  FFMA R6, R11, R9, R8 ;  /* 0x000000090b067223 */ /* 0x000fca0000000008 */
[----:B------:R-:W-:-:S04]  /*0fd0*/  SHF.R.U32.HI R0, RZ, 0x17, R6 ;  /* 0x00000017ff007819 */ /* 0x000fc80000011606 */
[----:B------:R-:W-:-:S04]  /*0fe0*/  LOP3.LUT R0, R0, 0xff, RZ, 0xc0, !PT ;  /* 0x000000ff00007812 */ /* 0x000fc800078ec0ff */
[----:B------:R-:W-:-:S04]  /*0ff0*/  IADD3 R10, PT, PT, R0, R7, RZ ;  /* 0x00000007000a7210 */ /* 0x000fc80007ffe0ff */
[----:B------:R-:W-:-:S04]  /*1000*/  IADD3 R0, PT, PT, R10, -0x1, RZ ;  /* 0xffffffff0a007810 */ /* 0x000fc80007ffe0ff */
[----:B------:R-:W-:-:S13]  /*1010*/  ISETP.GE.U32.AND P0, PT, R0, 0xfe, PT ;  /* 0x000000fe0000780c */ /* 0x000fda0003f06070 */
[----:B------:R-:W-:Y:S05]  /*1020*/  @!P0 BRA `(.L_x_12) ;  /* 0x0000000000808947 */ /* 0x000fea0003800000 */
[----:B------:R-:W-:-:S13]  /*1030*/  ISETP.GT.AND P0, PT, R10, 0xfe, PT ;  /* 0x000000fe0a00780c */ /* 0x000fda0003f04270 */
[----:B------:R-:W-:Y:S05]  /*1040*/  @P0 BRA `(.L_x_13) ;  /* 0x00000000006c0947 */ /* 0x000fea0003800000 */
[----:B------:R-:W-:-:S13]  /*1050*/  ISETP.GE.AND P0, PT, R10, 0x1, PT ;  /* 0x000000010a00780c */ /* 0x000fda0003f06270 */
[----:B------:R-:W-:Y:S05]  /*1060*/  @P0 BRA `(.L_x_14) ;  /* 0x0000000000980947 */ /* 0x000fea0003800000 */
[----:B------:R-:W-:Y:S02]  /*1070*/  ISETP.GE.AND P0, PT, R10, -0x18, PT ;  /* 0xffffffe80a00780c */ /* 0x000fe40003f06270 */
[----:B------:R-:W-:-:S11]  /*1080*/  LOP3.LUT R6, R6, 0x80000000, RZ, 0xc0, !PT ;  /* 0x8000000006067812 */ /* 0x000fd600078ec0ff */
[----:B------:R-:W-:Y:S05]  /*1090*/  @!P0 BRA `(.L_x_14) ;  /* 0x00000000008c8947 */ /* 0x000fea0003800000 */
[CCC-:B------:R-:W-:Y:S01]  /*10a0*/  FFMA.RZ R0, R11.reuse, R9.reuse, R8.reuse ;  /* 0x000000090b007223 */ /* 0x1c0fe2000000c008 */
[C---:B------:R-:W-:Y:S02]  /*10b0*/  ISETP.NE.AND P3, PT, R10.reuse, RZ, PT ;  /* 0x000000ff0a00720c */ /* 0x040fe40003f65270 */
[----:B------:R-:W-:Y:S02]  /*10c0*/  ISETP.NE.AND P1, PT, R10, RZ, PT ;  /* 0x000000ff0a00720c */ /* 0x000fe40003f25270 */
[----:B------:R-:W-:Y:S01]  /*10d0*/  LOP3.LUT R3, R0, 0x7fffff, RZ, 0xc0, !PT ;  /* 0x007fffff00037812 */ /* 0x000fe200078ec0ff */
[CCC-:B------:R-:W-:Y:S01]  /*10e0*/  FFMA.RP R0, R11.reuse, R9.reuse, R8.reuse ;  /* 0x000000090b007223 */ /* 0x1c0fe20000008008 */
[----:B------:R-:W-:Y:S01]  /*10f0*/  FFMA.RM R11, R11, R9, R8 ;  /* 0x000000090b0b7223 */ /* 0x000fe20000004008 */
[----:B------:R-:W-:Y:S02]  /*1100*/  IADD3 R8, PT, PT, R10, 0x20, RZ ;  /* 0x000000200a087810 */ /* 0x000fe40007ffe0ff */
[----:B------:R-:W-:-:S02]  /*1110*/  LOP3.LUT R3, R3, 0x800000, RZ, 0xfc, !PT ;  /* 0x0080000003037812 */ /* 0x000fc400078efcff */
[----:B------:R-:W-:Y:S02]  /*1120*/  IADD3 R7, PT, PT, -R10, RZ, RZ ;  /* 0x000000ff0a077210 */ /* 0x000fe40007ffe1ff */
[----:B------:R-:W-:Y:S02]  /*1130*/  SHF.L.U32 R8, R3, R8, RZ ;  /* 0x0000000803087219 */ /* 0x000fe400000006ff */
[----:B------:R-:W-:Y:S02]  /*1140*/  FSETP.NEU.FTZ.AND P0, PT, R0, R11, PT ;  /* 0x0000000b0000720b */ /* 0x000fe40003f1d000 */
[----:B------:R-:W-:Y:S02]  /*1150*/  SEL R0, R7, RZ, P3 ;  /* 0x000000ff07007207 */ /* 0x000fe40001800000 */
[----:B------:R-:W-:Y:S02]  /*1160*/  ISETP.NE.AND P1, PT, R8, RZ, P1 ;  /* 0x000000ff0800720c */ /* 0x000fe40000f25270 */
[----:B------:R-:W-:-:S02]  /*1170*/  SHF.R.U32.HI R0, RZ, R0, R3 ;  /* 0x00000000ff007219 */ /* 0x000fc40000011603 */
[----:B------:R-:W-:Y:S02]  /*1180*/  PLOP3.LUT P0, PT, P0, P1, PT, 0xf8, 0x8f ;  /* 0x00000000008f781c */ /* 0x000fe40000703f70 */
[----:B------:R-:W-:Y:S02]  /*1190*/  SHF.R.U32.HI R8, RZ, 0x1, R0 ;  /* 0x00000001ff087819 */ /* 0x000fe40000011600 */
[----:B------:R-:W-:-:S04]  /*11a0*/  SEL R3, RZ, 0x1, !P0 ;  /* 0x00000001ff037807 */ /* 0x000fc80004000000 */
[----:B------:R-:W-:-:S04]  /*11b0*/  LOP3.LUT R3, R3, 0x1, R8, 0xf8, !PT ;  /* 0x0000000103037812 */ /* 0x000fc800078ef808 */
[----:B------:R-:W-:-:S04]  /*11c0*/  LOP3.LUT R3, R3, R0, RZ, 0xc0, !PT ;  /* 0x0000000003037212 */ /* 0x000fc800078ec0ff */
[----:B------:R-:W-:-:S04]  /*11d0*/  IADD3 R3, PT, PT, R8, R3, RZ ;  /* 0x0000000308037210 */ /* 0x000fc80007ffe0ff */
[----:B------:R-:W-:Y:S01]  /*11e0*/  LOP3.LUT R6, R3, R6, RZ, 0xfc, !PT ;  /* 0x0000000603067212 */ /* 0x000fe200078efcff */
[----:B------:R-:W-:Y:S06]  /*11f0*/  BRA `(.L_x_14) ;  /* 0x0000000000347947 */ /* 0x000fec0003800000 */
.L_x_13:
[----:B------:R-:W-:-:S04]  /*1200*/  LOP3.LUT R6, R6, 0x80000000, RZ, 0xc0, !PT ;  /* 0x8000000006067812 */ /* 0x000fc800078ec0ff */
[----:B------:R-:W-:Y:S01]  /*1210*/  LOP3.LUT R6, R6, 0x7f800000, RZ, 0xfc, !PT ;  /* 0x7f80000006067812 */ /* 0x000fe200078efcff */
[----:B------:R-:W-:Y:S06]  /*1220*/  BRA `(.L_x_14) ;  /* 0x0000000000287947 */ /* 0x000fec0003800000 */
.L_x_12:
[----:B------:R-:W-:Y:S01]  /*1230*/  LEA R6, R7, R6, 0x17 ;  /* 0x0000000607067211 */ /* 0x000fe200078eb8ff */
[----:B------:R-:W-:Y:S06]  /*1240*/  BRA `(.L_x_14) ;  /* 0x0000000000207947 */ /* 0x000fec0003800000 */
.L_x_11:
[----:B------:R-:W-:-:S04]  /*1250*/  LOP3.LUT R6, R7, 0x80000000, R6, 0x48, !PT ;  /* 0x8000000007067812 */ /* 0x000fc800078e4806 */
[----:B------:R-:W-:Y:S01]  /*1260*/  LOP3.LUT R6, R6, 0x7f800000, RZ, 0xfc, !PT ;  /* 0x7f80000006067812 */ /* 0x000fe200078efcff */
[----:B------:R-:W-:Y:S06]  /*1270*/  BRA `(.L_x_14) ;  /* 0x0000000000147947 */ /* 0x000fec0003800000 */
.L_x_10:
[----:B------:R-:W-:Y:S01]  /*1280*/  LOP3.LUT R6, R7, 0x80000000, R6, 0x48, !PT ;  /* 0x8000000007067812 */ /* 0x000fe200078e4806 */
[----:B------:R-:W-:Y:S06]  /*1290*/  BRA `(.L_x_14) ;  /* 0x00000000000c7947 */ /* 0x000fec0003800000 */
.L_x_9:
[----:B------:R-:W0:Y:S01]  /*12a0*/  MUFU.RSQ R6, -QNAN ;  /* 0xffc0000000067908 */ /* 0x000e220000001400 */
[----:B------:R-:W-:Y:S05]  /*12b0*/  BRA `(.L_x_14) ;  /* 0x0000000000047947 */ /* 0x000fea0003800000 */
.L_x_8:
[----:B------:R-:W-:-:S07]  /*12c0*/  FADD.FTZ R6, R0, 100 ;  /* 0x42c8000000067421 */ /* 0x000fce0000010000 */
.L_x_14:
[----:B------:R-:W-:-:S04]  /*12d0*/  HFMA2 R3, -RZ, RZ, 0, 0 ;  /* 0x00000000ff037431 */ /* 0x000fc800000001ff */
[----:B0-----:R-:W-:Y:S05]  /*12e0*/  RET.REL.NODEC R2 `(_Z12predictNoisePKfS0_Pfiiiii) ;  /* 0xffffffec02447950 */ /* 0x001fea0003c3ffff */
.L_x_15:
[----:B------:R-:W-:-:S00]  /*12f0*/  BRA `(.L_x_15) ;  /* 0xfffffffc00fc7947 */ /* 0x000fc0000383ffff */
[----:B------:R-:W-:-:S00]  /*1300*/  NOP ;  /* 0x0000000000007918 */ /* 0x000fc00000000000 */
[----:B------:R-:W-:-:S00]  /*1310*/  NOP ;  /* 0x0000000000007918 */ /* 0x000fc00000000000 */
[----:B------:R-:W-:-:S00]  /*1320*/  NOP ;  /* 0x0000000000007918 */ /* 0x000fc00000000000 */
[----:B------:R-:W-:-:S00]  /*1330*/  NOP ;  /* 0x0000000000007918 */ /* 0x000fc00000000000 */
[----:B------:R-:W-:-:S00]  /*1340*/  NOP ;  /* 0x0000000000007918 */ /* 0x000fc00000000000 */
[----:B------:R-:W-:-:S00]  /*1350*/  NOP ;  /* 0x0000000000007918 */ /* 0x000fc00000000000 */
[----:B------:R-:W-:-:S00]  /*1360*/  NOP ;  /* 0x0000000000007918 */ /* 0x000fc00000000000 */
[----:B------:R-:W-:-:S00]  /*1370*/  NOP ;  /* 0x0000000000007918 */ /* 0x000fc00000000000 */
.L_x_71:


//--------------------- .text._Z19diffusionSampleStepPfS_S_fffP17curandStateXORWOWiiiibf --------------------------
	.section	.text._Z19diffusionSampleStepPfS_S_fffP17curandStateXORWOWiiiibf,"ax",@progbits
	.align	128
        .global         _Z19diffusionSampleStepPfS_S_fffP17curandStateXORWOWiiiibf
        .type           _Z19diffusionSampleStepPfS_S_fffP17curandStateXORWOWiiiibf,@function
        .size           _Z19diffusionSampleStepPfS_S_fffP17curandStateXORWOWiiiibf,(.L_x_73 - _Z19diffusionSampleStepPfS_S_fffP17curandStateXORWOWiiiibf)
        .other          _Z19diffusionSampleStepPfS_S_fffP17curandStateXORWOWiiiibf,@"STO_CUDA_ENTRY STV_DEFAULT"
_Z19diffusionSampleStepPfS_S_fffP17curandStateXORWOWiiiibf:
.text._Z19diffusionSampleStepPfS_S_fffP17curandStateXORWOWiiiibf:
[----:B------:R-:W-:Y:S08]  /*0000*/  LDC R1, c[0x0][0x37c] ;  /* 0x0000df00ff017b82 */ /* 0x000ff00000000800 */
[----:B------:R-:W0:Y:S01]  /*0010*/  LDC R2, c[0x0][0x3b0] ;  /* 0x0000ec00ff027b82 */ /* 0x000e220000000800 */
[----:B------:R-:W1:Y:S01]  /*0020*/  S2R R0, SR_CTAID.Y ;  /* 0x0000000000007919 */ /* 0x000e620000002600 */
[----:B------:R-:W2:Y:S01]  /*0030*/  LDCU UR4, c[0x0][0x360] ;  /* 0x00006c00ff0477ac */ /* 0x000ea20008000800 */
[----:B------:R-:W3:Y:S01]  /*0040*/  S2R R7, SR_TID.Y ;  /* 0x0000000000077919 */ /* 0x000ee20000002200 */
[----:B------:R-:W4:Y:S01]  /*0050*/  LDCU UR5, c[0x0][0x364] ;  /* 0x00006c80ff0577ac */ /* 0x000f220008000800 */
[----:B------:R-:W0:Y:S01]  /*0060*/  S2R R5, SR_CTAID.X ;  /* 0x0000000000057919 */ /* 0x000e220000002500 */
[----:B------:R-:W0:Y:S02]  /*0070*/  S2R R14, SR_TID.X ;  /* 0x00000000000e7919 */ /* 0x000e240000002100 */
[----:B0-----:R-:W-:-:S13]  /*0080*/  ISETP.GE.AND P0, PT, R2, 0x1, PT ;  /* 0x000000010200780c */ /* 0x001fda0003f06270 */
[----:B-1234-:R-:W-:Y:S05]  /*0090*/  @!P0 EXIT ;  /* 0x000000000000894d */ /* 0x01efea0003800000 */
[----:B------:R-:W0:Y:S01]  /*00a0*/  LDC.64 R16, c[0x0][0x398] ;  /* 0x0000e600ff107b82 */ /* 0x000e220000000a00 */
[----:B------:R-:W1:Y:S01]  /*00b0*/  LDCU.64 UR6, c[0x0][0x3b8] ;  /* 0x00007700ff0677ac */ /* 0x000e620008000a00 */
[----:B------:R-:W-:Y:S02]  /*00c0*/  IMAD R0, R0, UR5, R7 ;  /* 0x0000000500007c24 */ /* 0x000fe4000f8e0207 */
[----:B------:R-:W-:Y:S01]  /*00d0*/  IMAD R14, R5, UR4, R14 ;  /* 0x00000004050e7c24 */ /* 0x000fe2000f8e020e */
[----:B------:R-:W2:Y:S03]  /*00e0*/  LDCU UR10, c[0x0][0x3a0] ;  /* 0x00007400ff0a77ac */ /* 0x000ea60008000800 */
[----:B------:R-:W3:Y:S01]  /*00f0*/  LDC.64 R2, c[0x0][0x3a8] ;  /* 0x0000ea00ff027b82 */ /* 0x000ee20000000a00 */
[----:B------:R-:W4:Y:S01]  /*0100*/  LDCU.64 UR8, c[0x0][0x358] ;  /* 0x00006b00ff0877ac */ /* 0x000f220008000a00 */
[----:B------:R-:W0:Y:S06]  /*0110*/  LDCU UR12, c[0x0][0x3c4] ;  /* 0x00007880ff0c77ac */ /* 0x000e2c0008000800 */
[----:B------:R-:W2:Y:S01]  /*0120*/  LDC R19, c[0x0][0x3c4] ;  /* 0x0000f100ff137b82 */ /* 0x000ea20000000800 */
[----:B------:R-:W0:Y:S01]  /*0130*/  LDCU UR13, c[0x0][0x398] ;  /* 0x00007300ff0d77ac */ /* 0x000e220008000800 */
[----:B-1----:R-:W-:Y:S01]  /*0140*/  ISETP.GE.AND P0, PT, R0, UR6, PT ;  /* 0x0000000600007c0c */ /* 0x002fe2000bf06270 */
[----:B------:R-:W1:Y:S03]  /*0150*/  LDCU UR14, c[0x0][0x39c] ;  /* 0x00007380ff0e77ac */ /* 0x000e660008000800 */
[----:B------:R-:W-:Y:S01]  /*0160*/  ISETP.LT.AND P0, PT, R14, UR7, !P0 ;  /* 0x000000070e007c0c */ /* 0x000fe2000c701270 */
[C---:B0-----:R-:W-:Y:S01]  /*0170*/  FADD R15, -R16.reuse, 1 ;  /* 0x3f800000100f7421 */ /* 0x041fe20000000100 */
[----:B------:R-:W-:Y:S01]  /*0180*/  FFMA R16, -R16, R17, 1 ;  /* 0x3f80000010107423 */ /* 0x000fe20000000111 */
[----:B------:R-:W-:Y:S01]  /*0190*/  FADD R18, -R17, 1 ;  /* 0x3f80000011127421 */ /* 0x000fe20000000100 */
[----:B------:R-:W-:Y:S01]  /*01a0*/  HFMA2 R17, -RZ, RZ, 0, 0 ;  /* 0x00000000ff117431 */ /* 0x000fe200000001ff */
[----:B------:R-:W0:Y:S01]  /*01b0*/  LDCU.U8 UR11, c[0x0][0x3c0] ;  /* 0x00007800ff0b77ac */ /* 0x000e220008000000 */
[----:B---3--:R-:W-:-:S04]  /*01c0*/  IMAD.WIDE.U32 R2, R5, 0x30, R2 ;  /* 0x0000003005027825 */ /* 0x008fc800078e0002 */
[----:B-12-4-:R-:W-:-:S07]  /*01d0*/  FMUL R19, R19, UR10 ;  /* 0x0000000a13137c20 */ /* 0x016fce0008400000 */
.L_x_48:
[----:B-1----:R-:W1:Y:S02]  /*01e0*/  LDCU UR5, c[0x0][0x3b4] ;  /* 0x00007680ff0577ac */ /* 0x002e640008000800 */
[----:B-1----:R-:W-:-:S09]  /*01f0*/  UISETP.GE.AND UP0, UPT, UR5, 0x1, UPT ;  /* 0x000000010500788c */ /* 0x002fd2000bf06270 */
[----:B------:R-:W-:Y:S05]  /*0200*/  BRA.U !UP0, `(.L_x_16) ;  /* 0x0000001508307547 */ /* 0x000fea000b800000 */
[----:B------:R-:W1:Y:S01]  /*0210*/  LDCU.64 UR6, c[0x0][0x3b8] ;  /* 0x00007700ff0677ac */ /* 0x000e620008000a00 */
[----:B------:R-:W2:Y:S01]  /*0220*/  LDC.64 R4, c[0x0][0x3b8] ;  /* 0x0000ee00ff047b82 */ /* 0x000ea20000000a00 */
[----:B------:R-:W-:Y:S01]  /*0230*/  BSSY.RECONVERGENT B0, `(.L_x_16) ;  /* 0x0000149000007945 */ /* 0x000fe20003800200 */
[----:B-1----:R-:W-:Y:S02]  /*0240*/  UIMAD UR4, UR6, UR5, URZ ;  /* 0x00000005060472a4 */ /* 0x002fe4000f8e02ff */
[----:B------:R-:W-:-:S04]  /*0250*/  UIADD3 UR5, UPT, UPT, -UR5, URZ, URZ ;  /* 0x000000ff05057290 */ /* 0x000fc8000fffe1ff */
[----:B------:R-:W-:Y:S02]  /*0260*/  IMAD R7, R17, UR4, R0 ;  /* 0x0000000411077c24 */ /* 0x000fe4000f8e0200 */
[----:B------:R-:W-:Y:S02]  /*0270*/  MOV R21, UR5 ;  /* 0x0000000500157c02 */ /* 0x000fe40008000f00 */
[----:B------:R-:W-:-:S07]  /*0280*/  IMAD R20, R7, UR7, R14 ;  /* 0x0000000707147c24 */ /* 0x000fce000f8e020e */
.L_x_47:
[----:B------:R-:W-:-:S05]  /*0290*/  VIADD R21, R21, 0x1 ;  /* 0x0000000115157836 */ /* 0x000fca0000000000 */
[----:B------:R-:W-:Y:S01]  /*02a0*/  ISETP.NE.AND P3, PT, R21, RZ, PT ;  /* 0x000000ff1500720c */ /* 0x000fe20003f65270 */
[----:B01----:R-:W-:-:S12]  /*02b0*/  @!P0 BRA `(.L_x_17) ;  /* 0x0000001000f88947 */ /* 0x003fd80003800000 */
[----:B------:R-:W1:Y:S08]  /*02c0*/  LDC.64 R6, c[0x0][0x388] ;  /* 0x0000e200ff067b82 */ /* 0x000e700000000a00 */
[----:B------:R-:W3:Y:S01]  /*02d0*/  LDC.64 R8, c[0x0][0x380] ;  /* 0x0000e000ff087b82 */ /* 0x000ee20000000a00 */
[----:B0-----:R-:W-:-:S06]  /*02e0*/  UPRMT UR4, UR11, 0x8880, URZ ;  /* 0x000088800b047896 */ /* 0x001fcc00080000ff */
[----:B------:R-:W-:Y:S01]  /*02f0*/  ISETP.NE.AND P1, PT, RZ, UR4, PT ;  /* 0x00000004ff007c0c */ /* 0x000fe2000bf25270 */
[----:B------:R-:W-:Y:S05]  /*0300*/  WARPSYNC.ALL ;  /* 0x0000000000007948 */ /* 0x000fea0003800000 */
[----:B-1----:R-:W-:-:S06]  /*0310*/  IMAD.WIDE R6, R20, 0x4, R6 ;  /* 0x0000000414067825 */ /* 0x002fcc00078e0206 */
[----:B------:R0:W5:Y:S01]  /*0320*/  LDG.E R6, desc[UR8][R6.64] ;  /* 0x0000000806067981 */ /* 0x000162000c1e1900 */
[----:B---3--:R-:W-:-:S05]  /*0330*/  IMAD.WIDE R8, R20, 0x4, R8 ;  /* 0x0000000414087825 */ /* 0x008fca00078e0208 */
[----:B------:R0:W5:Y:S01]  /*0340*/  LDG.E R23, desc[UR8][R8.64] ;  /* 0x0000000808177981 */ /* 0x000162000c1e1900 */
[----:B------:R-:W-:Y:S06]  /*0350*/  BAR.SYNC.DEFER_BLOCKING 0x0 ;  /* 0x0000000000007b1d */ /* 0x000fec0000010000 */
[----:B------:R-:W-:Y:S05]  /*0360*/  @!P1 BRA `(.L_x_18) ;  /* 0x00000008001c9947 */ /* 0x000fea0003800000 */
[----:B0-----:R-:W-:Y:S01]  /*0370*/  IADD3 R7, PT, PT, R15, -0xd000000, RZ ;  /* 0xf30000000f077810 */ /* 0x001fe20007ffe0ff */
[----:B------:R0:W1:Y:S01]  /*0380*/  MUFU.RSQ R8, R15 ;  /* 0x0000000f00087308 */ /* 0x0000620000001400 */
[----:B------:R-:W-:Y:S02]  /*0390*/  FSETP.LT.AND P4, PT, RZ, UR12, PT ;  /* 0x0000000cff007c0b */ /* 0x000fe4000bf81000 */
[----:B------:R-:W-:-:S13]  /*03a0*/  ISETP.GT.U32.AND P1, PT, R7, 0x727fffff, PT ;  /* 0x727fffff0700780c */ /* 0x000fda0003f24070 */
[----:B0-----:R-:W-:Y:S05]  /*03b0*/  @!P1 BRA `(.L_x_19) ;  /* 0x0000000000109947 */ /* 0x001fea0003800000 */
[----:B------:R-:W-:Y:S02]  /*03c0*/  MOV R7, R15 ;  /* 0x0000000f00077202 */ /* 0x000fe40000000f00 */
[----:B-1----:R-:W-:-:S07]  /*03d0*/  MOV R8, 0x3f0 ;  /* 0x000003f000087802 */ /* 0x002fce0000000f00 */
[----:B--2--5:R-:W-:Y:S05]  /*03e0*/  CALL.REL.NOINC `($__internal_1_$__cuda_sm20_sqrt_rn_f32_slowpath) ;  /* 0x0000001000cc7944 */ /* 0x024fea0003c00000 */
[----:B------:R-:W-:Y:S05]  /*03f0*/  BRA `(.L_x_20) ;  /* 0x0000000000107947 */ /* 0x000fea0003800000 */
.L_x_19:
[----:B-1----:R-:W-:Y:S01]  /*0400*/  FMUL.FTZ R10, R15, R8 ;  /* 0x000000080f0a7220 */ /* 0x002fe20000410000 */
[----:B------:R-:W-:-:S03]  /*0410*/  FMUL.FTZ R8, R8, 0.5 ;  /* 0x3f00000008087820 */ /* 0x000fc60000410000 */
[----:B------:R-:W-:-:S04]  /*0420*/  FFMA R7, -R10, R10, R15 ;  /* 0x0000000a0a077223 */ /* 0x000fc8000000010f */
[----:B------:R-:W-:-:S07]  /*0430*/  FFMA R7, R7, R8, R10 ;  /* 0x0000000807077223 */ /* 0x000fce000000000a */
.L_x_20:
[----:B------:R-:W-:Y:S02]  /*0440*/  UIADD3 UR4, UPT, UPT, UR13, -0xd000000, URZ ;  /* 0xf30000000d047890 */ /* 0x000fe4000fffe0ff */
[----:B------:R-:W0:Y:S01]  /*0450*/  MUFU.RSQ R8, UR13 ;  /* 0x0000000d00087d08 */ /* 0x000e220008001400 */
[----:B-----5:R-:W-:Y:S01]  /*0460*/  FFMA R6, -R6, R7, R23 ;  /* 0x0000000706067223 */ /* 0x020fe20000000117 */
[----:B------:R-:W-:-:S09]  /*0470*/  UISETP.GT.U32.AND UP0, UPT, UR4, 0x727fffff, UPT ;  /* 0x727fffff0400788c */ /* 0x000fd2000bf04070 */
[----:B------:R-:W-:Y:S05]  /*0480*/  BRA.U !UP0, `(.L_x_21) ;  /* 0x0000000108107547 */ /* 0x000fea000b800000 */
[----:B------:R-:W1:Y:S01]  /*0490*/  LDC R7, c[0x0][0x398] ;  /* 0x0000e600ff077b82 */ /* 0x000e620000000800 */
[----:B0-----:R-:W-:-:S07]  /*04a0*/  MOV R8, 0x4c0 ;  /* 0x000004c000087802 */ /* 0x001fce0000000f00 */
[----:B-12---:R-:W-:Y:S05]  /*04b0*/  CALL.REL.NOINC `($__internal_1_$__cuda_sm20_sqrt_rn_f32_slowpath) ;  /* 0x0000001000987944 */ /* 0x006fea0003c00000 */
[----:B------:R-:W-:Y:S05]  /*04c0*/  BRA `(.L_x_22) ;  /* 0x0000000000107947 */ /* 0x000fea0003800000 */
.L_x_21:
[C---:B0-----:R-:W-:Y:S01]  /*04d0*/  FMUL.FTZ R7, R8.reuse, UR13 ;  /* 0x0000000d08077c20 */ /* 0x041fe20008410000 */
[----:B------:R-:W-:-:S03]  /*04e0*/  FMUL.FTZ R9, R8, 0.5 ;  /* 0x3f00000008097820 */ /* 0x000fc60000410000 */
[----:B------:R-:W-:-:S04]  /*04f0*/  FFMA R8, -R7, R7, UR13 ;  /* 0x0000000d07087e23 */ /* 0x000fc80008000107 */
[----:B------:R-:W-:-:S07]  /*0500*/  FFMA R7, R8, R9, R7 ;  /* 0x0000000908077223 */ /* 0x000fce0000000007 */
.L_x_22:
[----:B------:R-:W0:Y:S01]  /*0510*/  MUFU.RCP R8, R7 ;  /* 0x0000000700087308 */ /* 0x000e220000001000 */
[----:B------:R-:W-:Y:S07]  /*0520*/  BSSY.RECONVERGENT B1, `(.L_x_23) ;  /* 0x000000b000017945 */ /* 0x000fee0003800200 */
[----:B------:R-:W1:Y:S01]  /*0530*/  FCHK P1, R6, R7 ;  /* 0x0000000706007302 */ /* 0x000e620000020000 */
[----:B0-----:R-:W-:-:S04]  /*0540*/  FFMA R9, R8, -R7, 1 ;  /* 0x3f80000008097423 */ /* 0x001fc80000000807 */
[----:B------:R-:W-:-:S04]  /*0550*/  FFMA R9, R8, R9, R8 ;  /* 0x0000000908097223 */ /* 0x000fc80000000008 */
[----:B------:R-:W-:-:S04]  /*0560*/  FFMA R22, R6, R9, RZ ;  /* 0x0000000906167223 */ /* 0x000fc800000000ff */
[----:B------:R-:W-:-:S04]  /*0570*/  FFMA R8, R22, -R7, R6 ;  /* 0x8000000716087223 */ /* 0x000fc80000000006 */
[----:B------:R-:W-:Y:S01]  /*0580*/  FFMA R22, R9, R8, R22 ;  /* 0x0000000809167223 */ /* 0x000fe20000000016 */
[----:B-1----:R-:W-:Y:S06]  /*0590*/  @!P1 BRA `(.L_x_24) ;  /* 0x00000000000c9947 */ /* 0x002fec0003800000 */
[----:B------:R-:W-:-:S07]  /*05a0*/  MOV R12, 0x5c0 ;  /* 0x000005c0000c7802 */ /* 0x000fce0000000f00 */
[----:B--2---:R-:W-:Y:S05]  /*05b0*/  CALL.REL.NOINC `($__internal_2_$__cuda_sm3x_div_rn_noftz_f32_slowpath) ;  /* 0x0000001000b47944 */ /* 0x004fea0003c00000 */
[----:B------:R-:W-:-:S07]  /*05c0*/  IMAD.MOV.U32 R22, RZ, RZ, R8 ;  /* 0x000000ffff167224 */ /* 0x000fce00078e0008 */
.L_x_24:
[----:B------:R-:W-:Y:S05]  /*05d0*/  BSYNC.RECONVERGENT B1 ;  /* 0x0000000000017941 */ /* 0x000fea0003800200 */
.L_x_23:
[----:B------:R-:W-:Y:S02]  /*05e0*/  UIADD3 UR4, UPT, UPT, UR14, -0xd000000, URZ ;  /* 0xf30000000e047890 */ /* 0x000fe4000fffe0ff */
[----:B------:R-:W0:Y:S02]  /*05f0*/  MUFU.RSQ R6, UR14 ;  /* 0x0000000e00067d08 */ /* 0x000e240008001400 */
[----:B------:R-:W-:-:S09]  /*0600*/  UISETP.GT.U32.AND UP0, UPT, UR4, 0x727fffff, UPT ;  /* 0x727fffff0400788c */ /* 0x000fd2000bf04070 */
[----:B------:R-:W-:Y:S05]  /*0610*/  BRA.U !UP0, `(.L_x_25) ;  /* 0x0000000108107547 */ /* 0x000fea000b800000 */
[----:B------:R-:W1:Y:S01]  /*0620*/  LDC R7, c[0x0][0x39c] ;  /* 0x0000e700ff077b82 */ /* 0x000e620000000800 */
[----:B------:R-:W-:-:S07]  /*0630*/  MOV R8, 0x650 ;  /* 0x0000065000087802 */ /* 0x000fce0000000f00 */
[----:B012---:R-:W-:Y:S05]  /*0640*/  CALL.REL.NOINC `($__internal_1_$__cuda_sm20_sqrt_rn_f32_slowpath) ;  /* 0x0000001000347944 */ /* 0x007fea0003c00000 */
[----:B------:R-:W-:Y:S05]  /*0650*/  BRA `(.L_x_26) ;  /* 0x0000000000107947 */ /* 0x000fea0003800000 */
.L_x_25:
[C---:B0-----:R-:W-:Y:S01]  /*0660*/  FMUL.FTZ R7, R6.reuse, UR14 ;  /* 0x0000000e06077c20 */ /* 0x041fe20008410000 */
[----:B------:R-:W-:-:S03]  /*0670*/  FMUL.FTZ R8, R6, 0.5 ;  /* 0x3f00000006087820 */ /* 0x000fc60000410000 */
[----:B------:R-:W-:-:S04]  /*0680*/  FFMA R6, -R7, R7, UR14 ;  /* 0x0000000e07067e23 */ /* 0x000fc80008000107 */
[----:B------:R-:W-:-:S07]  /*0690*/  FFMA R7, R6, R8, R7 ;  /* 0x0000000806077223 */ /* 0x000fce0000000007 */
.L_x_26:
[----:B------:R-:W-:Y:S01]  /*06a0*/  FMUL R22, R7, R22 ;  /* 0x0000001607167220 */ /* 0x000fe20000400000 */
[----:B------:R-:W-:Y:S06]  /*06b0*/  @!P4 BRA `(.L_x_27) ;  /* 0x0000000c00e4c947 */ /* 0x000fec0003800000 */
[----:B------:R-:W3:Y:S02]  /*06c0*/  LDG.E R6, desc[UR8][R2.64+0x18] ;  /* 0x0000180802067981 */ /* 0x000ee4000c1e1900 */
[----:B---3--:R-:W-:-:S13]  /*06d0*/  ISETP.NE.AND P1, PT, R6, 0x1, PT ;  /* 0x000000010600780c */ /* 0x008fda0003f25270 */
[----:B------:R-:W-:Y:S05]  /*06e0*/  @!P1 BRA `(.L_x_28) ;  /* 0x00000004002c9947 */ /* 0x000fea0003800000 */
[----:B------:R-:W3:Y:S04]  /*06f0*/  LDG.E.64 R6, desc[UR8][R2.64] ;  /* 0x0000000802067981 */ /* 0x000ee8000c1e1b00 */
[----:B------:R-:W4:Y:S04]  /*0700*/  LDG.E.64 R8, desc[UR8][R2.64+0x10] ;  /* 0x0000100802087981 */ /* 0x000f28000c1e1b00 */
[----:B------:R-:W5:Y:S01]  /*0710*/  LDG.E.64 R10, desc[UR8][R2.64+0x8] ;  /* 0x00000808020a7981 */ /* 0x000f62000c1e1b00 */
[----:B------:R-:W-:Y:S02]  /*0720*/  IMAD.MOV.U32 R24, RZ, RZ, 0x2f800000 ;  /* 0x2f800000ff187424 */ /* 0x000fe400078e00ff */
[----:B------:R-:W-:Y:S01]  /*0730*/  IMAD.MOV.U32 R26, RZ, RZ, 0x3e055027 ;  /* 0x3e055027ff1a7424 */ /* 0x000fe200078e00ff */
[----:B---3--:R-:W-:-:S04]  /*0740*/  SHF.R.U32.HI R12, RZ, 0x2, R7 ;  /* 0x00000002ff0c7819 */ /* 0x008fc80000011607 */
[----:B------:R-:W-:Y:S01]  /*0750*/  LOP3.LUT R12, R12, R7, RZ, 0x3c, !PT ;  /* 0x000000070c0c7212 */ /* 0x000fe200078e3cff */
[----:B----4-:R0:W-:Y:S01]  /*0760*/  STG.E.64 desc[UR8][R2.64+0x8], R8 ;  /* 0x0000080802007986 */ /* 0x0101e2000c101b08 */
[----:B------:R-:W-:Y:S02]  /*0770*/  SHF.L.U32 R7, R9, 0x4, RZ ;  /* 0x0000000409077819 */ /* 0x000fe400000006ff */
[----:B------:R-:W-:-:S04]  /*0780*/  SHF.L.U32 R13, R12, 0x1, RZ ;  /* 0x000000010c0d7819 */ /* 0x000fc800000006ff */
[----:B------:R-:W-:-:S04]  /*0790*/  LOP3.LUT R12, R12, R13, R7, 0x96, !PT ;  /* 0x0000000d0c0c7212 */ /* 0x000fc800078e9607 */
[----:B------:R-:W-:-:S04]  /*07a0*/  LOP3.LUT R12, R12, R9, RZ, 0x3c, !PT ;  /* 0x000000090c0c7212 */ /* 0x000fc800078e3cff */
[----:B------:R-:W-:-:S04]  /*07b0*/  IADD3 R7, PT, PT, R6, 0x587c5, R12 ;  /* 0x000587c506077810 */ /* 0x000fc80007ffe00c */
[----:B------:R-:W-:-:S05]  /*07c0*/  I2FP.F32.U32 R7, R7 ;  /* 0x0000000700077245 */ /* 0x000fca0000201000 */
[----:B------:R-:W-:-:S05]  /*07d0*/  FFMA R7, R7, R24, 1.1641532182693481445e-10 ;  /* 0x2f00000007077423 */ /* 0x000fca0000000018 */
[----:B------:R-:W-:-:S04]  /*07e0*/  FSETP.GEU.AND P1, PT, R7, 1.175494350822287508e-38, PT ;  /* 0x008000000700780b */ /* 0x000fc80003f2e000 */
[----:B------:R-:W-:-:S09]  /*07f0*/  FSEL R23, RZ, -23, P1 ;  /* 0xc1b80000ff177808 */ /* 0x000fd20000800000 */
[----:B------:R-:W-:-:S05]  /*0800*/  @!P1 FMUL R7, R7, 8388608 ;  /* 0x4b00000007079820 */ /* 0x000fca0000400000 */
[C---:B------:R-:W-:Y:S02]  /*0810*/  IADD3 R24, PT, PT, R7.reuse, -0x3f2aaaab, RZ ;  /* 0xc0d5555507187810 */ /* 0x040fe40007ffe0ff */
[----:B------:R-:W-:Y:S02]  /*0820*/  ISETP.GT.U32.AND P1, PT, R7, 0x7f7fffff, PT ;  /* 0x7f7fffff0700780c */ /* 0x000fe40003f24070 */
[----:B------:R-:W-:-:S04]  /*0830*/  LOP3.LUT R24, R24, 0xff800000, RZ, 0xc0, !PT ;  /* 0xff80000018187812 */ /* 0x000fc800078ec0ff */
[-C--:B------:R-:W-:Y:S02]  /*0840*/  IADD3 R13, PT, PT, R7, -R24.reuse, RZ ;  /* 0x80000018070d7210 */ /* 0x080fe40007ffe0ff */
[----:B------:R-:W-:-:S03]  /*0850*/  I2FP.F32.S32 R24, R24 ;  /* 0x0000001800187245 */ /* 0x000fc60000201400 */
[----:B------:R-:W-:Y:S02]  /*0860*/  FADD R13, R13, -1 ;  /* 0xbf8000000d0d7421 */ /* 0x000fe40000000000 */
[----:B------:R-:W-:Y:S01]  /*0870*/  FFMA R24, R24, 1.1920928955078125e-07, R23 ;  /* 0x3400000018187823 */ /* 0x000fe20000000017 */
[----:B-----5:R-:W-:Y:S01]  /*0880*/  SHF.R.U32.HI R23, RZ, 0x2, R10 ;  /* 0x00000002ff177819 */ /* 0x020fe2000001160a */
[----:B------:R-:W-:-:S03]  /*0890*/  FFMA R26, R13, -R26, 0.14084610342979431152 ;  /* 0x3e1039f60d1a7423 */ /* 0x000fc6000000081a */
[----:B------:R-:W-:Y:S01]  /*08a0*/  LOP3.LUT R23, R23, R10, RZ, 0x3c, !PT ;  /* 0x0000000a17177212 */ /* 0x000fe200078e3cff */
[----:B------:R-:W-:Y:S01]  /*08b0*/  FFMA R26, R13, R26, -0.12148627638816833496 ;  /* 0xbdf8cdcc0d1a7423 */ /* 0x000fe2000000001a */
[----:B------:R-:W-:-:S03]  /*08c0*/  SHF.L.U32 R10, R12, 0x4, RZ ;  /* 0x000000040c0a7819 */ /* 0x000fc600000006ff */
[----:B------:R-:W-:-:S04]  /*08d0*/  FFMA R26, R13, R26, 0.13980610668659210205 ;  /* 0x3e0f29550d1a7423 */ /* 0x000fc8000000001a */
[----:B------:R-:W-:-:S04]  /*08e0*/  FFMA R26, R13, R26, -0.16684235632419586182 ;  /* 0xbe2ad8b90d1a7423 */ /* 0x000fc8000000001a */
[----:B------:R-:W-:-:S04]  /*08f0*/  FFMA R26, R13, R26, 0.20012299716472625732 ;  /* 0x3e4ced0b0d1a7423 */ /* 0x000fc8000000001a */
[----:B------:R-:W-:-:S04]  /*0900*/  FFMA R26, R13, R26, -0.24999669194221496582 ;  /* 0xbe7fff220d1a7423 */ /* 0x000fc8000000001a */
[----:B------:R-:W-:-:S04]  /*0910*/  FFMA R26, R13, R26, 0.33333182334899902344 ;  /* 0x3eaaaa780d1a7423 */ /* 0x000fc8000000001a */
[----:B------:R-:W-:-:S04]  /*0920*/  FFMA R26, R13, R26, -0.5 ;  /* 0xbf0000000d1a7423 */ /* 0x000fc8000000001a */
[----:B------:R-:W-:-:S04]  /*0930*/  FMUL R26, R13, R26 ;  /* 0x0000001a0d1a7220 */ /* 0x000fc80000400000 */
[----:B------:R-:W-:Y:S01]  /*0940*/  FFMA R25, R13, R26, R13 ;  /* 0x0000001a0d197223 */ /* 0x000fe2000000000d */
[----:B------:R-:W-:Y:S01]  /*0950*/  IMAD.MOV.U32 R26, RZ, RZ, 0x7f800000 ;  /* 0x7f800000ff1a7424 */ /* 0x000fe200078e00ff */
[----:B------:R-:W-:Y:S02]  /*0960*/  SHF.L.U32 R13, R23, 0x1, RZ ;  /* 0x00000001170d7819 */ /* 0x000fe400000006ff */
[----:B------:R-:W-:Y:S01]  /*0970*/  FFMA R24, R24, 0.69314718246459960938, R25 ;  /* 0x3f31721818187823 */ /* 0x000fe20000000019 */
[----:B------:R-:W-:Y:S01]  /*0980*/  @P1 FFMA R24, R7, R26, +INF ;  /* 0x7f80000007181423 */ /* 0x000fe2000000001a */
[----:B------:R-:W-:Y:S02]  /*0990*/  LOP3.LUT R13, R23, R13, R10, 0x96, !PT ;  /* 0x0000000d170d7212 */ /* 0x000fe400078e960a */
[----:B------:R-:W-:Y:S01]  /*09a0*/  FSETP.NEU.AND P1, PT, R7, RZ, PT ;  /* 0x000000ff0700720b */ /* 0x000fe20003f2d000 */
[----:B------:R-:W-:Y:S01]  /*09b0*/  FMUL R24, R24, -2 ;  /* 0xc000000018187820 */ /* 0x000fe20000400000 */
[----:B------:R-:W-:-:S02]  /*09c0*/  IADD3 R10, PT, PT, R6, 0xb0f8a, RZ ;  /* 0x000b0f8a060a7810 */ /* 0x000fc40007ffe0ff */
[----:B------:R-:W-:Y:S02]  /*09d0*/  LOP3.LUT R13, R13, R12, RZ, 0x3c, !PT ;  /* 0x0000000c0d0d7212 */ /* 0x000fe400078e3cff */
[----:B------:R-:W-:Y:S01]  /*09e0*/  FSEL R7, R24, +INF , P1 ;  /* 0x7f80000018077808 */ /* 0x000fe20000800000 */
[----:B------:R0:W-:Y:S02]  /*09f0*/  STG.E.64 desc[UR8][R2.64], R10 ;  /* 0x0000000a02007986 */ /* 0x0001e4000c101b08 */
[----:B------:R-:W-:Y:S01]  /*0a00*/  IMAD.IADD R6, R13, 0x1, R10 ;  /* 0x000000010d067824 */ /* 0x000fe200078e020a */
[----:B------:R-:W-:Y:S01]  /*0a10*/  IADD3 R23, PT, PT, R7, -0xd000000, RZ ;  /* 0xf300000007177810 */ /* 0x000fe20007ffe0ff */
[----:B------:R0:W-:Y:S01]  /*0a20*/  STG.E.64 desc[UR8][R2.64+0x10], R12 ;  /* 0x0000100c02007986 */ /* 0x0001e2000c101b08 */
[----:B------:R0:W1:Y:S02]  /*0a30*/  MUFU.RSQ R24, R7 ;  /* 0x0000000700187308 */ /* 0x0000640000001400 */
[----:B------:R-:W-:Y:S01]  /*0a40*/  ISETP.GT.U32.AND P1, PT, R23, 0x727fffff, PT ;  /* 0x727fffff1700780c */ /* 0x000fe20003f24070 */
[----:B------:R-:W-:Y:S01]  /*0a50*/  HFMA2 R23, -RZ, RZ, 0.1495361328125, 0.0004794597625732421875 ;  /* 0x30c90fdbff177431 */ /* 0x000fe200000001ff */
[----:B------:R-:W-:-:S05]  /*0a60*/  I2FP.F32.U32 R6, R6 ;  /* 0x0000000600067245 */ /* 0x000fca0000201000 */
[----:B------:R-:W-:-:S06]  /*0a70*/  FFMA R6, R6, R23, 7.314590599882819788e-10 ;  /* 0x30490fdb06067423 */ /* 0x000fcc0000000017 */
[----:B0-----:R-:W-:Y:S05]  /*0a80*/  @!P1 BRA `(.L_x_29) ;  /* 0x00000000000c9947 */ /* 0x001fea0003800000 */
[----:B------:R-:W-:-:S07]  /*0a90*/  MOV R8, 0xab0 ;  /* 0x00000ab000087802 */ /* 0x000fce0000000f00 */
[----:B-12---:R-:W-:Y:S05]  /*0aa0*/  CALL.REL.NOINC `($__internal_1_$__cuda_sm20_sqrt_rn_f32_slowpath) ;  /* 0x0000000c001c7944 */ /* 0x006fea0003c00000 */
[----:B------:R-:W-:Y:S05]  /*0ab0*/  BRA `(.L_x_30) ;  /* 0x0000000000107947 */ /* 0x000fea0003800000 */
.L_x_29:
[----:B-1----:R-:W-:Y:S01]  /*0ac0*/  FMUL.FTZ R8, R7, R24 ;  /* 0x0000001807087220 */ /* 0x002fe20000410000 */
[----:B------:R-:W-:-:S03]  /*0ad0*/  FMUL.FTZ R24, R24, 0.5 ;  /* 0x3f00000018187820 */ /* 0x000fc60000410000 */
[----:B------:R-:W-:-:S04]  /*0ae0*/  FFMA R7, -R8, R8, R7 ;  /* 0x0000000808077223 */ /* 0x000fc80000000107 */
[----:B------:R-:W-:-:S07]  /*0af0*/  FFMA R7, R7, R24, R8 ;  /* 0x0000001807077223 */ /* 0x000fce0000000008 */
.L_x_30:
[----:B------:R-:W-:Y:S01]  /*0b00*/  FMUL.RZ R8, R6, 0.15915493667125701904 ;  /* 0x3e22f98306087820 */ /* 0x000fe2000040c000 */
[----:B------:R-:W-:-:S03]  /*0b10*/  MOV R11, 0x1 ;  /* 0x00000001000b7802 */ /* 0x000fc60000000f00 */
[----:B------:R-:W0:Y:S02]  /*0b20*/  MUFU.COS R6, R8 ;  /* 0x0000000800067308 */ /* 0x000e240000000000 */
[----:B------:R1:W-:Y:S01]  /*0b30*/  STG.E desc[UR8][R2.64+0x18], R11 ;  /* 0x0000180b02007986 */ /* 0x0003e2000c101908 */
[----:B0-----:R-:W-:-:S05]  /*0b40*/  FMUL R9, R6, R7 ;  /* 0x0000000706097220 */ /* 0x001fca0000400000 */
[----:B------:R-:W0:Y:S01]  /*0b50*/  MUFU.SIN R6, R8 ;  /* 0x0000000800067308 */ /* 0x000e220000000400 */
[----:B------:R1:W-:Y:S01]  /*0b60*/  STG.E desc[UR8][R2.64+0x20], R9 ;  /* 0x0000200902007986 */ /* 0x0003e2000c101908 */
[----:B0-----:R-:W-:-:S04]  /*0b70*/  FMUL R6, R6, R7 ;  /* 0x0000000706067220 */ /* 0x001fc80000400000 */
[----:B------:R-:W-:Y:S01]  /*0b80*/  FFMA R22, R19, R6, R22 ;  /* 0x0000000613167223 */ /* 0x000fe20000000016 */
[----:B-1----:R-:W-:Y:S06]  /*0b90*/  BRA `(.L_x_27) ;  /* 0x0000000800ac7947 */ /* 0x002fec0003800000 */
.L_x_28:
[----:B------:R-:W3:Y:S04]  /*0ba0*/  LDG.E R6, desc[UR8][R2.64+0x20] ;  /* 0x0000200802067981 */ /* 0x000ee8000c1e1900 */
[----:B------:R1:W-:Y:S01]  /*0bb0*/  STG.E desc[UR8][R2.64+0x18], RZ ;  /* 0x000018ff02007986 */ /* 0x0003e2000c101908 */
[----:B---3--:R-:W-:Y:S01]  /*0bc0*/  FFMA R22, R19, R6, R22 ;  /* 0x0000000613167223 */ /* 0x008fe20000000016 */
[----:B-1----:R-:W-:Y:S06]  /*0bd0*/  BRA `(.L_x_27) ;  /* 0x00000008009c7947 */ /* 0x002fec0003800000 */
.L_x_18:
[----:B0-----:R-:W-:Y:S01]  /*0be0*/  VIADD R7, R15, 0xf3000000 ;  /* 0xf30000000f077836 */ /* 0x001fe20000000000 */
[----:B------:R0:W1:Y:S04]  /*0bf0*/  MUFU.RSQ R8, R15 ;  /* 0x0000000f00087308 */ /* 0x0000680000001400 */
[----:B------:R-:W-:-:S13]  /*0c00*/  ISETP.GT.U32.AND P1, PT, R7, 0x727fffff, PT ;  /* 0x727fffff0700780c */ /* 0x000fda0003f24070 */
[----:B01----:R-:W-:Y:S05]  /*0c10*/  @!P1 BRA `(.L_x_31) ;  /* 0x0000000000109947 */ /* 0x003fea0003800000 */
[----:B------:R-:W-:Y:S02]  /*0c20*/  MOV R7, R15 ;  /* 0x0000000f00077202 */ /* 0x000fe40000000f00 */
[----:B------:R-:W-:-:S07]  /*0c30*/  MOV R8, 0xc50 ;  /* 0x00000c5000087802 */ /* 0x000fce0000000f00 */
[----:B--2--5:R-:W-:Y:S05]  /*0c40*/  CALL.REL.NOINC `($__internal_1_$__cuda_sm20_sqrt_rn_f32_slowpath) ;  /* 0x0000000800b47944 */ /* 0x024fea0003c00000 */
[----:B------:R-:W-:Y:S05]  /*0c50*/  BRA `(.L_x_32) ;  /* 0x0000000000107947 */ /* 0x000fea0003800000 */
.L_x_31:
[----:B------:R-:W-:Y:S01]  /*0c60*/  FMUL.FTZ R10, R15, R8 ;  /* 0x000000080f0a7220 */ /* 0x000fe20000410000 */
[----:B------:R-:W-:-:S03]  /*0c70*/  FMUL.FTZ R8, R8, 0.5 ;  /* 0x3f00000008087820 */ /* 0x000fc60000410000 */
[----:B------:R-:W-:-:S04]  /*0c80*/  FFMA R7, -R10, R10, R15 ;  /* 0x0000000a0a077223 */ /* 0x000fc8000000010f */
[----:B------:R-:W-:-:S07]  /*0c90*/  FFMA R7, R7, R8, R10 ;  /* 0x0000000807077223 */ /* 0x000fce000000000a */
.L_x_32:
        /* <DEDUP_REMOVED lines=8> */
[----:B------:R-:W-:Y:S01]  /*0d20*/  MOV R11, R7 ;  /* 0x00000007000b7202 */ /* 0x000fe20000000f00 */
[----:B------:R-:W-:Y:S06]  /*0d30*/  BRA `(.L_x_34) ;  /* 0x0000000000107947 */ /* 0x000fec0003800000 */
.L_x_33:
[C---:B0-----:R-:W-:Y:S01]  /*0d40*/  FMUL.FTZ R11, R8.reuse, UR13 ;  /* 0x0000000d080b7c20 */ /* 0x041fe20008410000 */
[----:B------:R-:W-:-:S03]  /*0d50*/  FMUL.FTZ R7, R8, 0.5 ;  /* 0x3f00000008077820 */ /* 0x000fc60000410000 */
[----:B------:R-:W-:-:S04]  /*0d60*/  FFMA R8, -R11, R11, UR13 ;  /* 0x0000000d0b087e23 */ /* 0x000fc8000800010b */
[----:B------:R-:W-:-:S07]  /*0d70*/  FFMA R11, R8, R7, R11 ;  /* 0x00000007080b7223 */ /* 0x000fce000000000b */
.L_x_34:
        /* <DEDUP_REMOVED lines=9> */
[----:B------:R-:W-:Y:S01]  /*0e10*/  IMAD.MOV.U32 R7, RZ, RZ, R11 ;  /* 0x000000ffff077224 */ /* 0x000fe200078e000b */
[----:B------:R-:W-:-:S07]  /*0e20*/  MOV R12, 0xe40 ;  /* 0x00000e40000c7802 */ /* 0x000fce0000000f00 */
[----:B--2---:R-:W-:Y:S05]  /*0e30*/  CALL.REL.NOINC `($__internal_2_$__cuda_sm3x_div_rn_noftz_f32_slowpath) ;  /* 0x0000000800947944 */ /* 0x004fea0003c00000 */
[----:B------:R-:W-:-:S07]  /*0e40*/  MOV R22, R8 ;  /* 0x0000000800167202 */ /* 0x000fce0000000f00 */
.L_x_36:
[----:B------:R-:W-:Y:S05]  /*0e50*/  BSYNC.RECONVERGENT B1 ;  /* 0x0000000000017941 */ /* 0x000fea0003800200 */
.L_x_35:
[----:B------:R-:W-:Y:S02]  /*0e60*/  UIADD3 UR4, UPT, UPT, UR14, -0xd000000, URZ ;  /* 0xf30000000e047890 */ /* 0x000fe4000fffe0ff */
[----:B------:R-:W0:Y:S02]  /*0e70*/  MUFU.RSQ R6, UR14 ;  /* 0x0000000e00067d08 */ /* 0x000e240008001400 */
[----:B------:R-:W-:-:S09]  /*0e80*/  UISETP.GT.U32.AND UP0, UPT, UR4, 0x727fffff, UPT ;  /* 0x727fffff0400788c */ /* 0x000fd2000bf04070 */
[----:B------:R-:W-:Y:S05]  /*0e90*/  BRA.U !UP0, `(.L_x_37) ;  /* 0x0000000108147547 */ /* 0x000fea000b800000 */
[----:B------:R-:W1:Y:S01]  /*0ea0*/  LDC R7, c[0x0][0x39c] ;  /* 0x0000e700ff077b82 */ /* 0x000e620000000800 */
[----:B------:R-:W-:-:S07]  /*0eb0*/  MOV R8, 0xed0 ;  /* 0x00000ed000087802 */ /* 0x000fce0000000f00 */
[----:B012---:R-:W-:Y:S05]  /*0ec0*/  CALL.REL.NOINC `($__internal_1_$__cuda_sm20_sqrt_rn_f32_slowpath) ;  /* 0x0000000800147944 */ /* 0x007fea0003c00000 */
[----:B------:R-:W-:Y:S01]  /*0ed0*/  MOV R6, R7 ;  /* 0x0000000700067202 */ /* 0x000fe20000000f00 */
[----:B------:R-:W-:Y:S06]  /*0ee0*/  BRA `(.L_x_38) ;  /* 0x0000000000107947 */ /* 0x000fec0003800000 */
.L_x_37:
[C---:B0-----:R-:W-:Y:S01]  /*0ef0*/  FMUL.FTZ R7, R6.reuse, UR14 ;  /* 0x0000000e06077c20 */ /* 0x041fe20008410000 */
[----:B------:R-:W-:-:S03]  /*0f00*/  FMUL.FTZ R8, R6, 0.5 ;  /* 0x3f00000006087820 */ /* 0x000fc60000410000 */
[----:B------:R-:W-:-:S04]  /*0f10*/  FFMA R6, -R7, R7, UR14 ;  /* 0x0000000e07067e23 */ /* 0x000fc80008000107 */
[----:B------:R-:W-:-:S07]  /*0f20*/  FFMA R6, R6, R8, R7 ;  /* 0x0000000806067223 */ /* 0x000fce0000000007 */
.L_x_38:
[----:B------:R-:W3:Y:S01]  /*0f30*/  LDG.E R8, desc[UR8][R2.64+0x18] ;  /* 0x0000180802087981 */ /* 0x000ee2000c1e1900 */
[----:B------:R-:W-:Y:S01]  /*0f40*/  FMUL R7, R15, R6 ;  /* 0x000000060f077220 */ /* 0x000fe20000400000 */
[----:B------:R-:W-:-:S03]  /*0f50*/  FMUL R11, R18, R11 ;  /* 0x0000000b120b7220 */ /* 0x000fc60000400000 */
[----:B------:R-:W-:-:S04]  /*0f60*/  FMUL R22, R7, R22 ;  /* 0x0000001607167220 */ /* 0x000fc80000400000 */
[----:B------:R-:W-:Y:S01]  /*0f70*/  FFMA R23, R23, R11, R22 ;  /* 0x0000000b17177223 */ /* 0x000fe20000000016 */
[----:B---3--:R-:W-:-:S13]  /*0f80*/  ISETP.NE.AND P1, PT, R8, 0x1, PT ;  /* 0x000000010800780c */ /* 0x008fda0003f25270 */
[----:B------:R-:W-:Y:S05]  /*0f90*/  @!P1 BRA `(.L_x_39) ;  /* 0x00000004002c9947 */ /* 0x000fea0003800000 */
[----:B------:R-:W3:Y:S04]  /*0fa0*/  LDG.E.64 R6, desc[UR8][R2.64] ;  /* 0x0000000802067981 */ /* 0x000ee8000c1e1b00 */
[----:B------:R-:W4:Y:S04]  /*0fb0*/  LDG.E.64 R8, desc[UR8][R2.64+0x10] ;  /* 0x0000100802087981 */ /* 0x000f28000c1e1b00 */
[----:B------:R-:W5:Y:S01]  /*0fc0*/  LDG.E.64 R10, desc[UR8][R2.64+0x8] ;  /* 0x00000808020a7981 */ /* 0x000f62000c1e1b00 */
[----:B------:R-:W-:Y:S01]  /*0fd0*/  HFMA2 R22, -RZ, RZ, 0.1171875, 0 ;  /* 0x2f800000ff167431 */ /* 0x000fe200000001ff */
[----:B------:R-:W-:-:S02]  /*0fe0*/  MOV R24, 0x3e055027 ;  /* 0x3e05502700187802 */ /* 0x000fc40000000f00 */
[----:B---3--:R-:W-:-:S04]  /*0ff0*/  SHF.R.U32.HI R12, RZ, 0x2, R7 ;  /* 0x00000002ff0c7819 */ /* 0x008fc80000011607 */
[----:B------:R-:W-:Y:S01]  /*1000*/  LOP3.LUT R12, R12, R7, RZ, 0x3c, !PT ;  /* 0x000000070c0c7212 */ /* 0x000fe200078e3cff */
[----:B----4-:R-:W-:Y:S01]  /*1010*/  IMAD.SHL.U32 R7, R9, 0x10, RZ ;  /* 0x0000001009077824 */ /* 0x010fe200078e00ff */
[----:B------:R0:W-:Y:S02]  /*1020*/  STG.E.64 desc[UR8][R2.64+0x8], R8 ;  /* 0x0000080802007986 */ /* 0x0001e4000c101b08 */
[----:B------:R-:W-:-:S04]  /*1030*/  SHF.L.U32 R13, R12, 0x1, RZ ;  /* 0x000000010c0d7819 */ /* 0x000fc800000006ff */
[----:B------:R-:W-:-:S04]  /*1040*/  LOP3.LUT R12, R12, R13, R7, 0x96, !PT ;  /* 0x0000000d0c0c7212 */ /* 0x000fc800078e9607 */
[----:B------:R-:W-:-:S04]  /*1050*/  LOP3.LUT R12, R12, R9, RZ, 0x3c, !PT ;  /* 0x000000090c0c7212 */ /* 0x000fc800078e3cff */
[----:B------:R-:W-:-:S04]  /*1060*/  IADD3 R7, PT, PT, R6, 0x587c5, R12 ;  /* 0x000587c506077810 */ /* 0x000fc80007ffe00c */
[----:B------:R-:W-:-:S05]  /*1070*/  I2FP.F32.U32 R7, R7 ;  /* 0x0000000700077245 */ /* 0x000fca0000201000 */
[----:B------:R-:W-:-:S05]  /*1080*/  FFMA R7, R7, R22, 1.1641532182693481445e-10 ;  /* 0x2f00000007077423 */ /* 0x000fca0000000016 */
[----:B------:R-:W-:-:S13]  /*1090*/  FSETP.GEU.AND P1, PT, R7, 1.175494350822287508e-38, PT ;  /* 0x008000000700780b */ /* 0x000fda0003f2e000 */
[----:B------:R-:W-:-:S04]  /*10a0*/  @!P1 FMUL R7, R7, 8388608 ;  /* 0x4b00000007079820 */ /* 0x000fc80000400000 */
[----:B------:R-:W-:-:S05]  /*10b0*/  VIADD R22, R7, 0xc0d55555 ;  /* 0xc0d5555507167836 */ /* 0x000fca0000000000 */
[----:B------:R-:W-:-:S04]  /*10c0*/  LOP3.LUT R22, R22, 0xff800000, RZ, 0xc0, !PT ;  /* 0xff80000016167812 */ /* 0x000fc800078ec0ff */
[-C--:B------:R-:W-:Y:S02]  /*10d0*/  IADD3 R13, PT, PT, R7, -R22.reuse, RZ ;  /* 0x80000016070d7210 */ /* 0x080fe40007ffe0ff */
[----:B------:R-:W-:Y:S02]  /*10e0*/  I2FP.F32.S32 R25, R22 ;  /* 0x0000001600197245 */ /* 0x000fe40000201400 */
[----:B------:R-:W-:Y:S01]  /*10f0*/  FSEL R22, RZ, -23, P1 ;  /* 0xc1b80000ff167808 */ /* 0x000fe20000800000 */
[----:B------:R-:W-:Y:S01]  /*1100*/  FADD R13, R13, -1 ;  /* 0xbf8000000d0d7421 */ /* 0x000fe20000000000 */
[----:B------:R-:W-:-:S03]  /*1110*/  ISETP.GT.U32.AND P1, PT, R7, 0x7f7fffff, PT ;  /* 0x7f7fffff0700780c */ /* 0x000fc60003f24070 */
[----:B------:R-:W-:Y:S01]  /*1120*/  FFMA R24, R13, -R24, 0.14084610342979431152 ;  /* 0x3e1039f60d187423 */ /* 0x000fe20000000818 */
[----:B------:R-:W-:Y:S01]  /*1130*/  FFMA R22, R25, 1.1920928955078125e-07, R22 ;  /* 0x3400000019167823 */ /* 0x000fe20000000016 */
[----:B-----5:R-:W-:Y:S02]  /*1140*/  SHF.R.U32.HI R25, RZ, 0x2, R10 ;  /* 0x00000002ff197819 */ /* 0x020fe4000001160a */
[----:B------:R-:W-:Y:S02]  /*1150*/  FFMA R24, R13, R24, -0.12148627638816833496 ;  /* 0xbdf8cdcc0d187423 */ /* 0x000fe40000000018 */
[----:B------:R-:W-:Y:S02]  /*1160*/  LOP3.LUT R25, R25, R10, RZ, 0x3c, !PT ;  /* 0x0000000a19197212 */ /* 0x000fe400078e3cff */
[----:B------:R-:W-:Y:S01]  /*1170*/  FFMA R24, R13, R24, 0.13980610668659210205 ;  /* 0x3e0f29550d187423 */ /* 0x000fe20000000018 */
[----:B------:R-:W-:-:S03]  /*1180*/  SHF.L.U32 R10, R12, 0x4, RZ ;  /* 0x000000040c0a7819 */ /* 0x000fc600000006ff */
[----:B------:R-:W-:-:S04]  /*1190*/  FFMA R24, R13, R24, -0.16684235632419586182 ;  /* 0xbe2ad8b90d187423 */ /* 0x000fc80000000018 */
[----:B------:R-:W-:-:S04]  /*11a0*/  FFMA R24, R13, R24, 0.20012299716472625732 ;  /* 0x3e4ced0b0d187423 */ /* 0x000fc80000000018 */
[----:B------:R-:W-:-:S04]  /*11b0*/  FFMA R24, R13, R24, -0.24999669194221496582 ;  /* 0xbe7fff220d187423 */ /* 0x000fc80000000018 */
[----:B------:R-:W-:-:S04]  /*11c0*/  FFMA R24, R13, R24, 0.33333182334899902344 ;  /* 0x3eaaaa780d187423 */ /* 0x000fc80000000018 */
[----:B------:R-:W-:-:S04]  /*11d0*/  FFMA R24, R13, R24, -0.5 ;  /* 0xbf0000000d187423 */ /* 0x000fc80000000018 */
[----:B------:R-:W-:-:S04]  /*11e0*/  FMUL R24, R13, R24 ;  /* 0x000000180d187220 */ /* 0x000fc80000400000 */
[----:B------:R-:W-:Y:S01]  /*11f0*/  FFMA R27, R13, R24, R13 ;  /* 0x000000180d1b7223 */ /* 0x000fe2000000000d */
[----:B------:R-:W-:Y:S01]  /*1200*/  MOV R24, 0x7f800000 ;  /* 0x7f80000000187802 */ /* 0x000fe20000000f00 */
[----:B------:R-:W-:Y:S02]  /*1210*/  IMAD.SHL.U32 R13, R25, 0x2, RZ ;  /* 0x00000002190d7824 */ /* 0x000fe400078e00ff */
[----:B------:R-:W-:Y:S02]  /*1220*/  FFMA R22, R22, 0.69314718246459960938, R27 ;  /* 0x3f31721816167823 */ /* 0x000fe4000000001b */
[----:B------:R-:W-:Y:S01]  /*1230*/  @P1 FFMA R22, R7, R24, +INF ;  /* 0x7f80000007161423 */ /* 0x000fe20000000018 */
[----:B------:R-:W-:Y:S01]  /*1240*/  LOP3.LUT R13, R25, R13, R10, 0x96, !PT ;  /* 0x0000000d190d7212 */ /* 0x000fe200078e960a */
[----:B------:R-:W-:Y:S01]  /*1250*/  VIADD R10, R6, 0xb0f8a ;  /* 0x000b0f8a060a7836 */ /* 0x000fe20000000000 */
[----:B------:R-:W-:Y:S01]  /*1260*/  FSETP.NEU.AND P1, PT, R7, RZ, PT ;  /* 0x000000ff0700720b */ /* 0x000fe20003f2d000 */
[----:B------:R-:W-:Y:S01]  /*1270*/  FMUL R22, R22, -2 ;  /* 0xc000000016167820 */ /* 0x000fe20000400000 */
[----:B------:R-:W-:Y:S01]  /*1280*/  LOP3.LUT R13, R13, R12, RZ, 0x3c, !PT ;  /* 0x0000000c0d0d7212 */ /* 0x000fe200078e3cff */
[----:B------:R-:W-:Y:S01]  /*1290*/  IMAD.MOV.U32 R25, RZ, RZ, 0x30c90fdb ;  /* 0x30c90fdbff197424 */ /* 0x000fe200078e00ff */
[----:B------:R0:W-:Y:S02]  /*12a0*/  STG.E.64 desc[UR8][R2.64], R10 ;  /* 0x0000000a02007986 */ /* 0x0001e4000c101b08 */
[----:B------:R-:W-:-:S02]  /*12b0*/  FSEL R7, R22, +INF , P1 ;  /* 0x7f80000016077808 */ /* 0x000fc40000800000 */
[----:B------:R0:W-:Y:S01]  /*12c0*/  STG.E.64 desc[UR8][R2.64+0x10], R12 ;  /* 0x0000100c02007986 */ /* 0x0001e2000c101b08 */
[----:B------:R-:W-:Y:S01]  /*12d0*/  IADD3 R6, PT, PT, R13, R10, RZ ;  /* 0x0000000a0d067210 */ /* 0x000fe20007ffe0ff */
[----:B------:R0:W1:Y:S01]  /*12e0*/  MUFU.RSQ R22, R7 ;  /* 0x0000000700167308 */ /* 0x0000620000001400 */
[----:B------:R-:W-:Y:S02]  /*12f0*/  IADD3 R24, PT, PT, R7, -0xd000000, RZ ;  /* 0xf300000007187810 */ /* 0x000fe40007ffe0ff */
[----:B------:R-:W-:Y:S02]  /*1300*/  I2FP.F32.U32 R6, R6 ;  /* 0x0000000600067245 */ /* 0x000fe40000201000 */
[----:B------:R-:W-:-:S03]  /*1310*/  ISETP.GT.U32.AND P1, PT, R24, 0x727fffff, PT ;  /* 0x727fffff1800780c */ /* 0x000fc60003f24070 */
[----:B------:R-:W-:-:S10]  /*1320*/  FFMA R6, R6, R25, 7.314590599882819788e-10 ;  /* 0x30490fdb06067423 */ /* 0x000fd40000000019 */
[----:B01----:R-:W-:Y:S05]  /*1330*/  @!P1 BRA `(.L_x_40) ;  /* 0x0000000000109947 */ /* 0x003fea0003800000 */
[----:B------:R-:W-:-:S07]  /*1340*/  MOV R8, 0x1360 ;  /* 0x0000136000087802 */ /* 0x000fce0000000f00 */
[----:B--2---:R-:W-:Y:S05]  /*1350*/  CALL.REL.NOINC `($__internal_1_$__cuda_sm20_sqrt_rn_f32_slowpath) ;  /* 0x0000000000f07944 */ /* 0x004fea0003c00000 */
[----:B------:R-:W-:Y:S01]  /*1360*/  MOV R22, R7 ;  /* 0x0000000700167202 */ /* 0x000fe20000000f00 */
[----:B------:R-:W-:Y:S06]  /*1370*/  BRA `(.L_x_41) ;  /* 0x0000000000107947 */ /* 0x000fec0003800000 */
.L_x_40:
[----:B------:R-:W-:Y:S01]  /*1380*/  FMUL.FTZ R8, R7, R22 ;  /* 0x0000001607087220 */ /* 0x000fe20000410000 */
[----:B------:R-:W-:-:S03]  /*1390*/  FMUL.FTZ R22, R22, 0.5 ;  /* 0x3f00000016167820 */ /* 0x000fc60000410000 */
[----:B------:R-:W-:-:S04]  /*13a0*/  FFMA R7, -R8, R8, R7 ;  /* 0x0000000808077223 */ /* 0x000fc80000000107 */
[----:B------:R-:W-:-:S07]  /*13b0*/  FFMA R22, R7, R22, R8 ;  /* 0x0000001607167223 */ /* 0x000fce0000000008 */
.L_x_41:
[----:B------:R-:W-:Y:S01]  /*13c0*/  FMUL.RZ R6, R6, 0.15915493667125701904 ;  /* 0x3e22f98306067820 */ /* 0x000fe2000040c000 */
[----:B------:R-:W-:-:S03]  /*13d0*/  HFMA2 R11, -RZ, RZ, 0, 5.9604644775390625e-08 ;  /* 0x00000001ff0b7431 */ /* 0x000fc600000001ff */
[----:B------:R-:W0:Y:S02]  /*13e0*/  MUFU.COS R7, R6 ;  /* 0x0000000600077308 */ /* 0x000e240000000000 */
[----:B------:R1:W-:Y:S01]  /*13f0*/  STG.E desc[UR8][R2.64+0x18], R11 ;  /* 0x0000180b02007986 */ /* 0x0003e2000c101908 */
[----:B0-----:R-:W-:-:S05]  /*1400*/  FMUL R9, R7, R22 ;  /* 0x0000001607097220 */ /* 0x001fca0000400000 */
[----:B------:R-:W0:Y:S01]  /*1410*/  MUFU.SIN R7, R6 ;  /* 0x0000000600077308 */ /* 0x000e220000000400 */
[----:B------:R1:W-:Y:S01]  /*1420*/  STG.E desc[UR8][R2.64+0x20], R9 ;  /* 0x0000200902007986 */ /* 0x0003e2000c101908 */
[----:B0-----:R-:W-:Y:S01]  /*1430*/  FMUL R22, R7, R22 ;  /* 0x0000001607167220 */ /* 0x001fe20000400000 */
[----:B-1----:R-:W-:Y:S06]  /*1440*/  BRA `(.L_x_42) ;  /* 0x0000000000087947 */ /* 0x002fec0003800000 */
.L_x_39:
[----:B------:R0:W5:Y:S04]  /*1450*/  LDG.E R22, desc[UR8][R2.64+0x20] ;  /* 0x0000200802167981 */ /* 0x000168000c1e1900 */
[----:B------:R0:W-:Y:S02]  /*1460*/  STG.E desc[UR8][R2.64+0x18], RZ ;  /* 0x000018ff02007986 */ /* 0x0001e4000c101908 */
.L_x_42:
[----:B------:R-:W-:-:S04]  /*1470*/  FMUL R7, R15, R18 ;  /* 0x000000120f077220 */ /* 0x000fc80000400000 */
[----:B------:R-:W-:-:S04]  /*1480*/  FMUL R7, R16, R7 ;  /* 0x0000000710077220 */ /* 0x000fc80000400000 */
[----:B------:R-:W-:Y:S01]  /*1490*/  VIADD R8, R7, 0xf3000000 ;  /* 0xf300000007087836 */ /* 0x000fe20000000000 */
[----:B------:R1:W3:Y:S04]  /*14a0*/  MUFU.RSQ R6, R7 ;  /* 0x0000000700067308 */ /* 0x0002e80000001400 */
[----:B------:R-:W-:-:S13]  /*14b0*/  ISETP.GT.U32.AND P1, PT, R8, 0x727fffff, PT ;  /* 0x727fffff0800780c */ /* 0x000fda0003f24070 */
[----:B-1-3--:R-:W-:Y:S05]  /*14c0*/  @!P1 BRA `(.L_x_43) ;  /* 0x0000000000109947 */ /* 0x00afea0003800000 */
[----:B------:R-:W-:-:S07]  /*14d0*/  MOV R8, 0x14f0 ;  /* 0x000014f000087802 */ /* 0x000fce0000000f00 */
[----:B0-2--5:R-:W-:Y:S05]  /*14e0*/  CALL.REL.NOINC `($__internal_1_$__cuda_sm20_sqrt_rn_f32_slowpath) ;  /* 0x00000000008c7944 */ /* 0x025fea0003c00000 */
[----:B------:R-:W-:Y:S01]  /*14f0*/  MOV R9, R7 ;  /* 0x0000000700097202 */ /* 0x000fe20000000f00 */
[----:B------:R-:W-:Y:S06]  /*1500*/  BRA `(.L_x_44) ;  /* 0x0000000000107947 */ /* 0x000fec0003800000 */
.L_x_43:
[----:B------:R-:W-:Y:S01]  /*1510*/  FMUL.FTZ R8, R7, R6 ;  /* 0x0000000607087220 */ /* 0x000fe20000410000 */
[----:B------:R-:W-:-:S03]  /*1520*/  FMUL.FTZ R6, R6, 0.5 ;  /* 0x3f00000006067820 */ /* 0x000fc60000410000 */
[----:B------:R-:W-:-:S04]  /*1530*/  FFMA R7, -R8, R8, R7 ;  /* 0x0000000808077223 */ /* 0x000fc80000000107 */
[----:B------:R-:W-:-:S07]  /*1540*/  FFMA R9, R7, R6, R8 ;  /* 0x0000000607097223 */ /* 0x000fce0000000008 */
.L_x_44:
[----:B------:R-:W1:Y:S01]  /*1550*/  MUFU.RCP R7, R16 ;  /* 0x0000001000077308 */ /* 0x000e620000001000 */
[----:B------:R-:W-:Y:S07]  /*1560*/  BSSY.RECONVERGENT B1, `(.L_x_45) ;  /* 0x000000d000017945 */ /* 0x000fee0003800200 */
[----:B------:R-:W3:Y:S01]  /*1570*/  FCHK P1, R23, R16 ;  /* 0x0000001017007302 */ /* 0x000ee20000020000 */
[----:B-1----:R-:W-:-:S04]  /*1580*/  FFMA R6, -R16, R7, 1 ;  /* 0x3f80000010067423 */ /* 0x002fc80000000107 */
[----:B------:R-:W-:-:S04]  /*1590*/  FFMA R6, R7, R6, R7 ;  /* 0x0000000607067223 */ /* 0x000fc80000000007 */
[----:B------:R-:W-:-:S04]  /*15a0*/  FFMA R7, R23, R6, RZ ;  /* 0x0000000617077223 */ /* 0x000fc800000000ff */
[----:B------:R-:W-:-:S04]  /*15b0*/  FFMA R8, -R16, R7, R23 ;  /* 0x0000000710087223 */ /* 0x000fc80000000117 */
[----:B------:R-:W-:Y:S01]  /*15c0*/  FFMA R6, R6, R8, R7 ;  /* 0x0000000806067223 */ /* 0x000fe20000000007 */
[----:B---3--:R-:W-:Y:S06]  /*15d0*/  @!P1 BRA `(.L_x_46) ;  /* 0x0000000000149947 */ /* 0x008fec0003800000 */
[----:B------:R-:W-:Y:S01]  /*15e0*/  MOV R6, R23 ;  /* 0x0000001700067202 */ /* 0x000fe20000000f00 */
[----:B------:R-:W-:Y:S01]  /*15f0*/  IMAD.MOV.U32 R7, RZ, RZ, R16 ;  /* 0x000000ffff077224 */ /* 0x000fe200078e0010 */
[----:B------:R-:W-:-:S07]  /*1600*/  MOV R12, 0x1620 ;  /* 0x00001620000c7802 */ /* 0x000fce0000000f00 */
[----:B0-2--5:R-:W-:Y:S05]  /*1610*/  CALL.REL.NOINC `($__internal_2_$__cuda_sm3x_div_rn_noftz_f32_slowpath) ;  /* 0x00000000009c7944 */ /* 0x025fea0003c00000 */
[----:B------:R-:W-:-:S07]  /*1620*/  MOV R6, R8 ;  /* 0x0000000800067202 */ /* 0x000fce0000000f00 */
.L_x_46:
[----:B------:R-:W-:Y:S05]  /*1630*/  BSYNC.RECONVERGENT B1 ;  /* 0x0000000000017941 */ /* 0x000fea0003800200 */
.L_x_45:
[----:B-----5:R-:W-:-:S07]  /*1640*/  FFMA R22, R9, R22, R6 ;  /* 0x0000001609167223 */ /* 0x020fce0000000006 */
.L_x_27:
[----:B------:R-:W1:Y:S01]  /*1650*/  LDC.64 R6, c[0x0][0x390] ;  /* 0x0000e400ff067b82 */ /* 0x000e620000000a00 */
[----:B------:R-:W-:-:S04]  /*1660*/  FMNMX R22, R22, 1, PT ;  /* 0x3f80000016167809 */ /* 0x000fc80003800000 */
[----:B------:R-:W-:Y:S01]  /*1670*/  FMNMX R9, R22, -1, !PT ;  /* 0xbf80000016097809 */ /* 0x000fe20007800000 */
[----:B-1----:R-:W-:-:S05]  /*1680*/  IMAD.WIDE R6, R20, 0x4, R6 ;  /* 0x0000000414067825 */ /* 0x002fca00078e0206 */
[----:B------:R1:W-:Y:S02]  /*1690*/  STG.E desc[UR8][R6.64], R9 ;  /* 0x0000000906007986 */ /* 0x0003e4000c101908 */
.L_x_17:
[----:B--2---:R-:W-:Y:S01]  /*16a0*/  IMAD R20, R4, R5, R20 ;  /* 0x0000000504147224 */ /* 0x004fe200078e0214 */
[----:B------:R-:W-:Y:S06]  /*16b0*/  @P3 BRA `(.L_x_47) ;  /* 0xffffffe800f43947 */ /* 0x000fec000383ffff */
[----:B0-----:R-:W-:Y:S05]  /*16c0*/  BSYNC.RECONVERGENT B0 ;  /* 0x0000000000007941 */ /* 0x001fea0003800200 */
.L_x_16:
[----:B------:R-:W2:Y:S01]  /*16d0*/  LDCU UR4, c[0x0][0x3b0] ;  /* 0x00007600ff0477ac */ /* 0x000ea20008000800 */
[----:B------:R-:W-:-:S04]  /*16e0*/  IADD3 R17, PT, PT, R17, 0x1, RZ ;  /* 0x0000000111117810 */ /* 0x000fc80007ffe0ff */
[----:B--2---:R-:W-:-:S13]  /*16f0*/  ISETP.NE.AND P1, PT, R17, UR4, PT ;  /* 0x0000000411007c0c */ /* 0x004fda000bf25270 */
[----:B------:R-:W-:Y:S05]  /*1700*/  @P1 BRA `(.L_x_48) ;  /* 0xffffffe800b41947 */ /* 0x000fea000383ffff */
[----:B0-----:R-:W-:Y:S05]  /*1710*/  EXIT ;  /* 0x000000000000794d */ /* 0x001fea0003800000 */
        .weak           $__internal_1_$__cuda_sm20_sqrt_rn_f32_slowpath
        .type           $__internal_1_$__cuda_sm20_sqrt_rn_f32_slowpath,@function
        .size           $__internal_1_$__cuda_sm20_sqrt_rn_f32_slowpath,($__internal_2_$__cuda_sm3x_div_rn_noftz_f32_slowpath - $__internal_1_$__cuda_sm20_sqrt_rn_f32_slowpath)
$__internal_1_$__cuda_sm20_sqrt_rn_f32_slowpath:
[----:B------:R-:W-:-:S13]  /*1720*/  LOP3.LUT P1, RZ, R7, 0x7fffffff, RZ, 0xc0, !PT ;  /* 0x7fffffff07ff7812 */ /* 0x000fda000782c0ff */
[----:B------:R-:W-:Y:S01]  /*1730*/  @!P1 IMAD.MOV.U32 R9, RZ, RZ, R7 ;  /* 0x000000ffff099224 */ /* 0x000fe200078e0007 */
[----:B------:R-:W-:Y:S06]  /*1740*/  @!P1 BRA `(.L_x_49) ;  /* 0x0000000000449947 */ /* 0x000fec0003800000 */
[----:B------:R-:W-:-:S13]  /*1750*/  FSETP.GEU.FTZ.AND P1, PT, R7, RZ, PT ;  /* 0x000000ff0700720b */ /* 0x000fda0003f3e000 */
[----:B------:R-:W-:Y:S01]  /*1760*/  @!P1 MOV R9, 0x7fffffff ;  /* 0x7fffffff00099802 */ /* 0x000fe20000000f00 */
[----:B------:R-:W-:Y:S06]  /*1770*/  @!P1 BRA `(.L_x_49) ;  /* 0x0000000000389947 */ /* 0x000fec0003800000 */
[----:B------:R-:W-:-:S13]  /*1780*/  FSETP.GTU.FTZ.AND P1, PT, |R7|, +INF , PT ;  /* 0x7f8000000700780b */ /* 0x000fda0003f3c200 */
[----:B------:R-:W-:Y:S01]  /*1790*/  @P1 FADD.FTZ R9, R7, 1 ;  /* 0x3f80000007091421 */ /* 0x000fe20000010000 */
[----:B------:R-:W-:Y:S06]  /*17a0*/  @P1 BRA `(.L_x_49) ;  /* 0x00000000002c1947 */ /* 0x000fec0003800000 */
[----:B------:R-:W-:-:S13]  /*17b0*/  FSETP.NEU.FTZ.AND P1, PT, |R7|, +INF , PT ;  /* 0x7f8000000700780b */ /* 0x000fda0003f3d200 */
[----:B------:R-:W-:Y:S01]  /*17c0*/  @!P1 MOV R9, R7 ;  /* 0x0000000700099202 */ /* 0x000fe20000000f00 */
[----:B------:R-:W-:Y:S06]  /*17d0*/  @!P1 BRA `(.L_x_49) ;  /* 0x0000000000209947 */ /* 0x000fec0003800000 */
[----:B------:R-:W-:-:S04]  /*17e0*/  FFMA R7, R7, 1.84467440737095516160e+19, RZ ;  /* 0x5f80000007077823 */ /* 0x000fc800000000ff */
[----:B------:R-:W0:Y:S02]  /*17f0*/  MUFU.RSQ R12, R7 ;  /* 0x00000007000c7308 */ /* 0x000e240000001400 */
[----:B0-----:R-:W-:Y:S01]  /*1800*/  FMUL.FTZ R10, R7, R12 ;  /* 0x0000000c070a7220 */ /* 0x001fe20000410000 */
[----:B------:R-:W-:-:S03]  /*1810*/  FMUL.FTZ R13, R12, 0.5 ;  /* 0x3f0000000c0d7820 */ /* 0x000fc60000410000 */
[----:B------:R-:W-:-:S04]  /*1820*/  FADD.FTZ R9, -R10, -RZ ;  /* 0x800000ff0a097221 */ /* 0x000fc80000010100 */
[----:B------:R-:W-:-:S04]  /*1830*/  FFMA R9, R10, R9, R7 ;  /* 0x000000090a097223 */ /* 0x000fc80000000007 */
[----:B------:R-:W-:-:S04]  /*1840*/  FFMA R9, R9, R13, R10 ;  /* 0x0000000d09097223 */ /* 0x000fc8000000000a */
[----:B------:R-:W-:-:S07]  /*1850*/  FMUL.FTZ R9, R9, 2.3283064365386962891e-10 ;  /* 0x2f80000009097820 */ /* 0x000fce0000410000 */
.L_x_49:
[----:B------:R-:W-:Y:S02]  /*1860*/  IMAD.MOV.U32 R7, RZ, RZ, R9 ;  /* 0x000000ffff077224 */ /* 0x000fe400078e0009 */
[----:B------:R-:W-:-:S04]  /*1870*/  HFMA2 R9, -RZ, RZ, 0, 0 ;  /* 0x00000000ff097431 */ /* 0x000fc800000001ff */
[----:B------:R-:W-:Y:S05]  /*1880*/  RET.REL.NODEC R8 `(_Z19diffusionSampleStepPfS_S_fffP17curandStateXORWOWiiiibf) ;  /* 0xffffffe408dc7950 */ /* 0x000fea0003c3ffff */
        .weak           $__internal_2_$__cuda_sm3x_div_rn_noftz_f32_slowpath
        .type           $__internal_2_$__cuda_sm3x_div_rn_noftz_f32_slowpath,@function
        .size           $__internal_2_$__cuda_sm3x_div_rn_noftz_f32_slowpath,(.L_x_73 - $__internal_2_$__cuda_sm3x_div_rn_noftz_f32_slowpath)
$__internal_2_$__cuda_sm3x_div_rn_noftz_f32_slowpath:
[----:B------:R-:W-:Y:S01]  /*1890*/  SHF.R.U32.HI R10, RZ, 0x17, R7 ;  /* 0x00000017ff0a7819 */ /* 0x000fe20000011607 */
[----:B------:R-:W-:Y:S01]  /*18a0*/  BSSY.RECONVERGENT B2, `(.L_x_50) ;  /* 0x0000062000027945 */ /* 0x000fe20003800200 */
[----:B------:R-:W-:Y:S02]  /*18b0*/  SHF.R.U32.HI R13, RZ, 0x17, R6 ;  /* 0x00000017ff0d7819 */ /* 0x000fe40000011606 */
[----:B------:R-:W-:Y:S02]  /*18c0*/  LOP3.LUT R10, R10, 0xff, RZ, 0xc0, !PT ;  /* 0x000000ff0a0a7812 */ /* 0x000fe400078ec0ff */
[----:B------:R-:W-:Y:S02]  /*18d0*/  LOP3.LUT R13, R13, 0xff, RZ, 0xc0, !PT ;  /* 0x000000ff0d0d7812 */ /* 0x000fe400078ec0ff */
[----:B------:R-:W-:-:S03]  /*18e0*/  IADD3 R25, PT, PT, R10, -0x1, RZ ;  /* 0xffffffff0a197810 */ /* 0x000fc60007ffe0ff */
[----:B------:R-:W-:Y:S01]  /*18f0*/  VIADD R24, R13, 0xffffffff ;  /* 0xffffffff0d187836 */ /* 0x000fe20000000000 */
[----:B------:R-:W-:-:S04]  /*1900*/  ISETP.GT.U32.AND P1, PT, R25, 0xfd, PT ;  /* 0x000000fd1900780c */ /* 0x000fc80003f24070 */
[----:B------:R-:W-:-:S13]  /*1910*/  ISETP.GT.U32.OR P1, PT, R24, 0xfd, P1 ;  /* 0x000000fd1800780c */ /* 0x000fda0000f24470 */
[----:B------:R-:W-:Y:S01]  /*1920*/  @!P1 MOV R8, RZ ;  /* 0x000000ff00089202 */ /* 0x000fe20000000f00 */
[----:B------:R-:W-:Y:S06]  /*1930*/  @!P1 BRA `(.L_x_51) ;  /* 0x00000000005c9947 */ /* 0x000fec0003800000 */
[----:B------:R-:W-:Y:S02]  /*1940*/  FSETP.GTU.FTZ.AND P1, PT, |R6|, +INF , PT ;  /* 0x7f8000000600780b */ /* 0x000fe40003f3c200 */
[----:B------:R-:W-:-:S04]  /*1950*/  FSETP.GTU.FTZ.AND P2, PT, |R7|, +INF , PT ;  /* 0x7f8000000700780b */ /* 0x000fc80003f5c200 */
[----:B------:R-:W-:-:S13]  /*1960*/  PLOP3.LUT P1, PT, P1, P2, PT, 0xf8, 0x8f ;  /* 0x00000000008f781c */ /* 0x000fda0000f25f70 */
[----:B------:R-:W-:Y:S05]  /*1970*/  @P1 BRA `(.L_x_52) ;  /* 0x00000004004c1947 */ /* 0x000fea0003800000 */
[----:B------:R-:W-:-:S13]  /*1980*/  LOP3.LUT P1, RZ, R7, 0x7fffffff, R6, 0xc8, !PT ;  /* 0x7fffffff07ff7812 */ /* 0x000fda000782c806 */
[----:B------:R-:W-:Y:S05]  /*1990*/  @!P1 BRA `(.L_x_53) ;  /* 0x00000004003c9947 */ /* 0x000fea0003800000 */
[C---:B------:R-:W-:Y:S02]  /*19a0*/  FSETP.NEU.FTZ.AND P5, PT, |R6|.reuse, +INF , PT ;  /* 0x7f8000000600780b */ /* 0x040fe40003fbd200 */
[----:B------:R-:W-:Y:S02]  /*19b0*/  FSETP.NEU.FTZ.AND P2, PT, |R7|, +INF , PT ;  /* 0x7f8000000700780b */ /* 0x000fe40003f5d200 */
[----:B------:R-:W-:-:S11]  /*19c0*/  FSETP.NEU.FTZ.AND P1, PT, |R6|, +INF , PT ;  /* 0x7f8000000600780b */ /* 0x000fd60003f3d200 */
[----:B------:R-:W-:Y:S05]  /*19d0*/  @!P2 BRA !P5, `(.L_x_53) ;  /* 0x00000004002ca947 */ /* 0x000fea0006800000 */
[----:B------:R-:W-:-:S04]  /*19e0*/  LOP3.LUT P5, RZ, R6, 0x7fffffff, RZ, 0xc0, !PT ;  /* 0x7fffffff06ff7812 */ /* 0x000fc800078ac0ff */
[----:B------:R-:W-:-:S13]  /*19f0*/  PLOP3.LUT P2, PT, P2, P5, PT, 0x2f, 0xf2 ;  /* 0x0000000000f2781c */ /* 0x000fda000174a577 */
[----:B------:R-:W-:Y:S05]  /*1a00*/  @P2 BRA `(.L_x_54) ;  /* 0x0000000400182947 */ /* 0x000fea0003800000 */
[----:B------:R-:W-:-:S04]  /*1a10*/  LOP3.LUT P2, RZ, R7, 0x7fffffff, RZ, 0xc0, !PT ;  /* 0x7fffffff07ff7812 */ /* 0x000fc8000784c0ff */
[----:B------:R-:W-:-:S13]  /*1a20*/  PLOP3.LUT P1, PT, P1, P2, PT, 0x2f, 0xf2 ;  /* 0x0000000000f2781c */ /* 0x000fda0000f24577 */
[----:B------:R-:W-:Y:S05]  /*1a30*/  @P1 BRA `(.L_x_55) ;  /* 0x0000000400001947 */ /* 0x000fea0003800000 */
[----:B------:R-:W-:Y:S02]  /*1a40*/  ISETP.GE.AND P1, PT, R24, RZ, PT ;  /* 0x000000ff1800720c */ /* 0x000fe40003f26270 */
[----:B------:R-:W-:-:S11]  /*1a50*/  ISETP.GE.AND P2, PT, R25, RZ, PT ;  /* 0x000000ff1900720c */ /* 0x000fd60003f46270 */
[----:B------:R-:W-:Y:S01]  /*1a60*/  @P1 MOV R8, RZ ;  /* 0x000000ff00081202 */ /* 0x000fe20000000f00 */
[----:B------:R-:W-:Y:S02]  /*1a70*/  @!P1 IMAD.MOV.U32 R8, RZ, RZ, -0x40 ;  /* 0xffffffc0ff089424 */ /* 0x000fe400078e00ff */
[----:B------:R-:W-:Y:S01]  /*1a80*/  @!P1 FFMA R6, R6, 1.84467440737095516160e+19, RZ ;  /* 0x5f80000006069823 */ /* 0x000fe200000000ff */
[----:B------:R-:W-:Y:S02]  /*1a90*/  @!P2 FFMA R7, R7, 1.84467440737095516160e+19, RZ ;  /* 0x5f8000000707a823 */ /* 0x000fe400000000ff */
[----:B------:R-:W-:-:S07]  /*1aa0*/  @!P2 IADD3 R8, PT, PT, R8, 0x40, RZ ;  /* 0x000000400808a810 */ /* 0x000fce0007ffe0ff */
.L_x_51:
[----:B------:R-:W-:Y:S01]  /*1ab0*/  LEA R24, R10, 0xc0800000, 0x17 ;  /* 0xc08000000a187811 */ /* 0x000fe200078eb8ff */
[----:B------:R-:W-:Y:S03]  /*1ac0*/  BSSY.RECONVERGENT B3, `(.L_x_56) ;  /* 0x0000036000037945 */ /* 0x000fe60003800200 */
[----:B------:R-:W-:Y:S01]  /*1ad0*/  IADD3 R26, PT, PT, -R24, R7, RZ ;  /* 0x00000007181a7210 */ /* 0x000fe20007ffe1ff */
[----:B------:R-:W-:-:S03]  /*1ae0*/  VIADD R7, R13, 0xffffff81 ;  /* 0xffffff810d077836 */ /* 0x000fc60000000000 */
[----:B------:R-:W0:Y:S01]  /*1af0*/  MUFU.RCP R24, R26 ;  /* 0x0000001a00187308 */ /* 0x000e220000001000 */
[----:B------:R-:W-:Y:S01]  /*1b00*/  FADD.FTZ R25, -R26, -RZ ;  /* 0x800000ff1a197221 */ /* 0x000fe20000010100 */
[----:B------:R-:W-:-:S03]  /*1b10*/  IMAD R6, R7, -0x800000, R6 ;  /* 0xff80000007067824 */ /* 0x000fc600078e0206 */
[----:B0-----:R-:W-:-:S04]  /*1b20*/  FFMA R13, R24, R25, 1 ;  /* 0x3f800000180d7423 */ /* 0x001fc80000000019 */
[----:B------:R-:W-:-:S04]  /*1b30*/  FFMA R13, R24, R13, R24 ;  /* 0x0000000d180d7223 */ /* 0x000fc80000000018 */
[----:B------:R-:W-:-:S04]  /*1b40*/  FFMA R24, R6, R13, RZ ;  /* 0x0000000d06187223 */ /* 0x000fc800000000ff */
[----:B------:R-:W-:-:S04]  /*1b50*/  FFMA R27, R25, R24, R6 ;  /* 0x00000018191b7223 */ /* 0x000fc80000000006 */
[----:B------:R-:W-:Y:S01]  /*1b60*/  FFMA R24, R13, R27, R24 ;  /* 0x0000001b0d187223 */ /* 0x000fe20000000018 */
[----:B------:R-:W-:-:S03]  /*1b70*/  IADD3 R27, PT, PT, R7, 0x7f, -R10 ;  /* 0x0000007f071b7810 */ /* 0x000fc60007ffe80a */
[----:B------:R-:W-:Y:S01]  /*1b80*/  FFMA R25, R25, R24, R6 ;  /* 0x0000001819197223 */ /* 0x000fe20000000006 */
[----:B------:R-:W-:-:S03]  /*1b90*/  IADD3 R27, PT, PT, R27, R8, RZ ;  /* 0x000000081b1b7210 */ /* 0x000fc60007ffe0ff */
[----:B------:R-:W-:-:S05]  /*1ba0*/  FFMA R6, R13, R25, R24 ;  /* 0x000000190d067223 */ /* 0x000fca0000000018 */
[----:B------:R-:W-:-:S04]  /*1bb0*/  SHF.R.U32.HI R7, RZ, 0x17, R6 ;  /* 0x00000017ff077819 */ /* 0x000fc80000011606 */
[----:B------:R-:W-:-:S04]  /*1bc0*/  LOP3.LUT R7, R7, 0xff, RZ, 0xc0, !PT ;  /* 0x000000ff07077812 */ /* 0x000fc800078ec0ff */
[----:B------:R-:W-:-:S05]  /*1bd0*/  IADD3 R8, PT, PT, R7, R27, RZ ;  /* 0x0000001b07087210 */ /* 0x000fca0007ffe0ff */
[----:B------:R-:W-:-:S05]  /*1be0*/  VIADD R7, R8, 0xffffffff ;  /* 0xffffffff08077836 */ /* 0x000fca0000000000 */
        /* <DEDUP_REMOVED lines=9> */
[-CC-:B------:R-:W-:Y:S01]  /*1c80*/  FFMA.RZ R7, R13, R25.reuse, R24.reuse ;  /* 0x000000190d077223 */ /* 0x180fe2000000c018 */
[C---:B------:R-:W-:Y:S02]  /*1c90*/  ISETP.NE.AND P5, PT, R8.reuse, RZ, PT ;  /* 0x000000ff0800720c */ /* 0x040fe40003fa5270 */
[C---:B------:R-:W-:Y:S02]  /*1ca0*/  ISETP.NE.AND P2, PT, R8.reuse, RZ, PT ;  /* 0x000000ff0800720c */ /* 0x040fe40003f45270 */
        /* <DEDUP_REMOVED lines=19> */
.L_x_58:
[----:B------:R-:W-:-:S04]  /*1de0*/  LOP3.LUT R6, R6, 0x80000000, RZ, 0xc0, !PT ;  /* 0x8000000006067812 */ /* 0x000fc800078ec0ff */
[----:B------:R-:W-:Y:S01]  /*1df0*/  LOP3.LUT R6, R6, 0x7f800000, RZ, 0xfc, !PT ;  /* 0x7f80000006067812 */ /* 0x000fe200078efcff */
[----:B------:R-:W-:Y:S06]  /*1e00*/  BRA `(.L_x_59) ;  /* 0x0000000000047947 */ /* 0x000fec0003800000 */
.L_x_57:
[----:B------:R-:W-:-:S07]  /*1e10*/  IMAD R6, R27, 0x800000, R6 ;  /* 0x008000001b067824 */ /* 0x000fce00078e0206 */
.L_x_59:
[----:B------:R-:W-:Y:S05]  /*1e20*/  BSYNC.RECONVERGENT B3 ;  /* 0x0000000000037941 */ /* 0x000fea0003800200 */
.L_x_56:
[----:B------:R-:W-:Y:S05]  /*1e30*/  BRA `(.L_x_60) ;  /* 0x0000000000207947 */ /* 0x000fea0003800000 */
.L_x_55:
[----:B------:R-:W-:-:S04]  /*1e40*/  LOP3.LUT R6, R7, 0x80000000, R6, 0x48, !PT ;  /* 0x8000000007067812 */ /* 0x000fc800078e4806 */
[----:B------:R-:W-:Y:S01]  /*1e50*/  LOP3.LUT R6, R6, 0x7f800000, RZ, 0xfc, !PT ;  /* 0x7f80000006067812 */ /* 0x000fe200078efcff */
[----:B------:R-:W-:Y:S06]  /*1e60*/  BRA `(.L_x_60) ;  /* 0x0000000000147947 */ /* 0x000fec0003800000 */
.L_x_54:
[----:B------:R-:W-:Y:S01]  /*1e70*/  LOP3.LUT R6, R7, 0x80000000, R6, 0x48, !PT ;  /* 0x8000000007067812 */ /* 0x000fe200078e4806 */
[----:B------:R-:W-:Y:S06]  /*1e80*/  BRA `(.L_x_60) ;  /* 0x00000000000c7947 */ /* 0x000fec0003800000 */
.L_x_53:
[----:B------:R-:W0:Y:S01]  /*1e90*/  MUFU.RSQ R6, -QNAN ;  /* 0xffc0000000067908 */ /* 0x000e220000001400 */
[----:B------:R-:W-:Y:S05]  /*1ea0*/  BRA `(.L_x_60) ;  /* 0x0000000000047947 */ /* 0x000fea0003800000 */
.L_x_52:
[----:B------:R-:W-:-:S07]  /*1eb0*/  FADD.FTZ R6, R6, R7 ;  /* 0x0000000706067221 */ /* 0x000fce0000010000 */
.L_x_60:
[----:B------:R-:W-:Y:S05]  /*1ec0*/  BSYNC.RECONVERGENT B2 ;  /* 0x0000000000027941 */ /* 0x000fea0003800200 */
.L_x_50:
[----:B------:R-:W-:Y:S01]  /*1ed0*/  HFMA2 R7, -RZ, RZ, 0, 0 ;  /* 0x00000000ff077431 */ /* 0x000fe200000001ff */
[----:B0-----:R-:W-:Y:S02]  /*1ee0*/  MOV R8, R6 ;  /* 0x0000000600087202 */ /* 0x001fe40000000f00 */
[----:B------:R-:W-:-:S04]  /*1ef0*/  MOV R6, R12 ;  /* 0x0000000c00067202 */ /* 0x000fc80000000f00 */
[----:B------:R-:W-:Y:S05]  /*1f00*/  RET.REL.NODEC R6 `(_Z19diffusionSampleStepPfS_S_fffP17curandStateXORWOWiiiibf) ;  /* 0xffffffe0063c7950 */ /* 0x000fea0003c3ffff */
.L_x_61:
        /* <DEDUP_REMOVED lines=15> */
.L_x_73:


//--------------------- .text._Z16initRandomStatesP17curandStateXORWOWmi --------------------------
	.section	.text._Z16initRandomStatesP17curandStateXORWOWmi,"ax",@progbits
	.align	128
        .global         _Z16initRandomStatesP17curandStateXORWOWmi
        .type           _Z16initRandomStatesP17curandStateXORWOWmi,@function
        .size           _Z16initRandomStatesP17curandStateXORWOWmi,(.L_x_76 - _Z16initRandomStatesP17curandStateXORWOWmi)
        .other          _Z16initRandomStatesP17curandStateXORWOWmi,@"STO_CUDA_ENTRY STV_DEFAULT"
_Z16initRandomStatesP17curandStateXORWOWmi:
.text._Z16initRandomStatesP17curandStateXORWOWmi:
[----:B------:R-:W-:Y:S01]  /*0000*/  LDC R1, c[0x0][0x37c] ;  /* 0x0000df00ff017b82 */ /* 0x000fe20000000800 */
[----:B------:R-:W0:Y:S07]  /*0010*/  S2R R0, SR_TID.X ;  /* 0x0000000000007919 */ /* 0x000e2e0000002100 */
[----:B------:R-:W0:Y:S01]  /*0020*/  S2UR UR4, SR_CTAID.X ;  /* 0x00000000000479c3 */ /* 0x000e220000002500 */
[----:B------:R-:W1:Y:S07]  /*0030*/  LDCU UR5, c[0x0][0x390] ;  /* 0x00007200ff0577ac */ /* 0x000e6e0008000800 */
[----:B------:R-:W0:Y:S02]  /*0040*/  LDC R13, c[0x0][0x360] ;  /* 0x0000d800ff0d7b82 */ /* 0x000e240000000800 */
[----:B0-----:R-:W-:-:S05]  /*0050*/  IMAD R13, R13, UR4, R0 ;  /* 0x000000040d0d7c24 */ /* 0x001fca000f8e0200 */
[----:B-1----:R-:W-:-:S13]  /*0060*/  ISETP.GE.AND P0, PT, R13, UR5, PT ;  /* 0x000000050d007c0c */ /* 0x002fda000bf06270 */
[----:B------:R-:W-:Y:S05]  /*0070*/  @P0 EXIT ;  /* 0x000000000000094d */ /* 0x000fea0003800000 */
[----:B------:R-:W0:Y:S01]  /*0080*/  LDC.64 R2, c[0x0][0x388] ;  /* 0x0000e200ff027b82 */ /* 0x000e220000000a00 */
[----:B------:R-:W1:Y:S01]  /*0090*/  LDCU.64 UR4, c[0x0][0x358] ;  /* 0x00006b00ff0477ac */ /* 0x000e620008000a00 */
[----:B------:R-:W-:Y:S01]  /*00a0*/  ISETP.NE.AND P0, PT, R13, RZ, PT ;  /* 0x000000ff0d00720c */ /* 0x000fe20003f05270 */
[----:B------:R-:W-:Y:S05]  /*00b0*/  BSSY.RECONVERGENT B0, `(.L_x_62) ;  /* 0x00000e1000007945 */ /* 0x000fea0003800200 */
[----:B------:R-:W2:Y:S01]  /*00c0*/  LDC.64 R6, c[0x0][0x380] ;  /* 0x0000e000ff067b82 */ /* 0x000ea20000000a00 */
[----:B0-----:R-:W-:Y:S02]  /*00d0*/  LOP3.LUT R0, R2, 0xaad26b49, RZ, 0x3c, !PT ;  /* 0xaad26b4902007812 */ /* 0x001fe400078e3cff */
[----:B------:R-:W-:-:S03]  /*00e0*/  LOP3.LUT R2, R3, 0xf7dcefdd, RZ, 0x3c, !PT ;  /* 0xf7dcefdd03027812 */ /* 0x000fc600078e3cff */
[----:B------:R-:W-:Y:S02]  /*00f0*/  IMAD R0, R0, 0x4182bed5, RZ ;  /* 0x4182bed500007824 */ /* 0x000fe400078e02ff */
[----:B------:R-:W-:Y:S02]  /*0100*/  IMAD R3, R2, -0x658354e5, RZ ;  /* 0x9a7cab1b02037824 */ /* 0x000fe400078e02ff */
[----:B--2---:R-:W-:Y:S01]  /*0110*/  IMAD.WIDE R6, R13, 0x30, R6 ;  /* 0x000000300d067825 */ /* 0x004fe200078e0206 */
[C---:B------:R-:W-:Y:S02]  /*0120*/  LOP3.LUT R8, R0.reuse, 0x159a55e5, RZ, 0x3c, !PT ;  /* 0x159a55e500087812 */ /* 0x040fe400078e3cff */
[C---:B------:R-:W-:Y:S01]  /*0130*/  IADD3 R4, PT, PT, R0.reuse, 0x64f0c9, R3 ;  /* 0x0064f0c900047810 */ /* 0x040fe20007ffe003 */
[C---:B------:R-:W-:Y:S01]  /*0140*/  VIADD R5, R0.reuse, 0x75bcd15 ;  /* 0x075bcd1500057836 */ /* 0x040fe20000000000 */
[----:B------:R-:W-:Y:S01]  /*0150*/  LOP3.LUT R10, R3, 0x5491333, RZ, 0x3c, !PT ;  /* 0x05491333030a7812 */ /* 0x000fe200078e3cff */
[----:B------:R-:W-:-:S02]  /*0160*/  VIADD R11, R0, 0x583f19 ;  /* 0x00583f19000b7836 */ /* 0x000fc40000000000 */
[----:B------:R-:W-:Y:S01]  /*0170*/  VIADD R9, R3, 0x1f123bb5 ;  /* 0x1f123bb503097836 */ /* 0x000fe20000000000 */
[----:B-1----:R0:W-:Y:S04]  /*0180*/  STG.E.64 desc[UR4][R6.64], R4 ;  /* 0x0000000406007986 */ /* 0x0021e8000c101b04 */
[----:B------:R0:W-:Y:S04]  /*0190*/  STG.E.64 desc[UR4][R6.64+0x8], R8 ;  /* 0x0000080806007986 */ /* 0x0001e8000c101b04 */
[----:B------:R0:W-:Y:S01]  /*01a0*/  STG.E.64 desc[UR4][R6.64+0x10], R10 ;  /* 0x0000100a06007986 */ /* 0x0001e2000c101b04 */
[----:B------:R-:W-:Y:S05]  /*01b0*/  @!P0 BRA `(.L_x_63) ;  /* 0x0000000c00408947 */ /* 0x000fea0003800000 */
[----:B------:R-:W-:Y:S01]  /*01c0*/  SHF.R.S32.HI R0, RZ, 0x1f, R13 ;  /* 0x0000001fff007819 */ /* 0x000fe2000001140d */
[----:B------:R-:W-:-:S07]  /*01d0*/  IMAD.MOV.U32 R12, RZ, RZ, RZ ;  /* 0x000000ffff0c7224 */ /* 0x000fce00078e00ff */
.L_x_69:
[----:B-1----:R-:W-:Y:S01]  /*01e0*/  LOP3.LUT R2, R13, 0x3, RZ, 0xc0, !PT ;  /* 0x000000030d027812 */ /* 0x002fe200078ec0ff */
[----:B------:R-:W-:Y:S03]  /*01f0*/  BSSY.RECONVERGENT B1, `(.L_x_64) ;  /* 0x00000c6000017945 */ /* 0x000fe60003800200 */
[----:B------:R-:W-:-:S04]  /*0200*/  ISETP.NE.U32.AND P0, PT, R2, RZ, PT ;  /* 0x000000ff0200720c */ /* 0x000fc80003f05070 */
[----:B------:R-:W-:-:S13]  /*0210*/  ISETP.NE.AND.EX P0, PT, RZ, RZ, PT, P0 ;  /* 0x000000ffff00720c */ /* 0x000fda0003f05300 */
[----:B------:R-:W-:Y:S05]  /*0220*/  @!P0 BRA `(.L_x_65) ;  /* 0x0000000c00088947 */ /* 0x000fea0003800000 */
[----:B0-----:R-:W0:Y:S01]  /*0230*/  LDC.64 R8, c[0x4][RZ] ;  /* 0x01000000ff087b82 */ /* 0x001e220000000a00 */
[----:B------:R-:W-:Y:S02]  /*0240*/  IMAD.MOV.U32 R14, RZ, RZ, RZ ;  /* 0x000000ffff0e7224 */ /* 0x000fe400078e00ff */
[----:B0-----:R-:W-:-:S07]  /*0250*/  IMAD.WIDE.U32 R8, R12, 0xc80, R8 ;  /* 0x00000c800c087825 */ /* 0x001fce00078e0008 */
.L_x_68:
[----:B-1----:R-:W-:Y:S01]  /*0260*/  IMAD.MOV.U32 R15, RZ, RZ, RZ ;  /* 0x000000ffff0f7224 */ /* 0x002fe200078e00ff */
[----:B------:R-:W-:Y:S01]  /*0270*/  CS2R R2, SRZ ;  /* 0x0000000000027805 */ /* 0x000fe2000001ff00 */
[----:B------:R-:W-:Y:S01]  /*0280*/  IMAD.MOV.U32 R17, RZ, RZ, RZ ;  /* 0x000000ffff117224 */ /* 0x000fe200078e00ff */
[----:B------:R-:W-:-:S07]  /*0290*/  CS2R R4, SRZ ;  /* 0x0000000000047805 */ /* 0x000fce000001ff00 */
.L_x_67:
[----:B------:R-:W-:-:S05]  /*02a0*/  IMAD.WIDE.U32 R10, R17, 0x4, R6 ;  /* 0x00000004110a7825 */ /* 0x000fca00078e0006 */
[----:B------:R0:W5:Y:S01]  /*02b0*/  LDG.E R16, desc[UR4][R10.64+0x4] ;  /* 0x000004040a107981 */ /* 0x000162000c1e1900 */
[----:B------:R-:W-:-:S07]  /*02c0*/  IMAD.MOV.U32 R19, RZ, RZ, RZ ;  /* 0x000000ffff137224 */ /* 0x000fce00078e00ff */
.L_x_66:
[----:B-----5:R-:W-:Y:S01]  /*02d0*/  SHF.R.U32.HI R24, RZ, R19, R16 ;  /* 0x00000013ff187219 */ /* 0x020fe20000011610 */
[----:B0-----:R-:W-:-:S03]  /*02e0*/  IMAD.SHL.U32 R10, R17, 0x20, RZ ;  /* 0x00000020110a7824 */ /* 0x001fc600078e00ff */
[----:B------:R-:W-:Y:S01]  /*02f0*/  LOP3.LUT R11, R24, 0x1, RZ, 0xc0, !PT ;  /* 0x00000001180b7812 */ /* 0x000fe200078ec0ff */
[----:B------:R-:W-:-:S03]  /*0300*/  IMAD.IADD R10, R10, 0x1, R19 ;  /* 0x000000010a0a7824 */ /* 0x000fc600078e0213 */
[----:B------:R-:W-:Y:S01]  /*0310*/  ISETP.NE.U32.AND P0, PT, R11, 0x1, PT ;  /* 0x000000010b00780c */ /* 0x000fe20003f05070 */
[----:B------:R-:W-:-:S03]  /*0320*/  IMAD R11, R10, 0x5, RZ ;  /* 0x000000050a0b7824 */ /* 0x000fc600078e02ff */
[----:B------:R-:W-:Y:S01]  /*0330*/  R2P PR, R24, 0x7e ;  /* 0x0000007e18007804 */ /* 0x000fe20000000000 */
[----:B------:R-:W-:-:S08]  /*0340*/  IMAD.WIDE.U32 R10, R11, 0x4, R8 ;  /* 0x000000040b0a7825 */ /* 0x000fd000078e0008 */
[----:B------:R-:W2:Y:S04]  /*0350*/  @!P0 LDG.E R18, desc[UR4][R10.64] ;  /* 0x000000040a128981 */ /* 0x000ea8000c1e1900 */
[----:B------:R-:W3:Y:S04]  /*0360*/  @!P0 LDG.E R20, desc[UR4][R10.64+0x10] ;  /* 0x000010040a148981 */ /* 0x000ee8000c1e1900 */
[----:B------:R-:W4:Y:S04]  /*0370*/  @P1 LDG.E R22, desc[UR4][R10.64+0x14] ;  /* 0x000014040a161981 */ /* 0x000f28000c1e1900 */
[----:B------:R-:W4:Y:S04]  /*0380*/  @P2 LDG.E R26, desc[UR4][R10.64+0x28] ;  /* 0x000028040a1a2981 */ /* 0x000f28000c1e1900 */
[----:B------:R-:W4:Y:S04]  /*0390*/  @!P0 LDG.E R21, desc[UR4][R10.64+0x4] ;  /* 0x000004040a158981 */ /* 0x000f28000c1e1900 */
[----:B------:R-:W4:Y:S04]  /*03a0*/  @!P0 LDG.E R23, desc[UR4][R10.64+0xc] ;  /* 0x00000c040a178981 */ /* 0x000f28000c1e1900 */
[----:B------:R-:W4:Y:S04]  /*03b0*/  @P1 LDG.E R25, desc[UR4][R10.64+0x18] ;  /* 0x000018040a191981 */ /* 0x000f28000c1e1900 */
[----:B------:R-:W4:Y:S04]  /*03c0*/  @P3 LDG.E R28, desc[UR4][R10.64+0x3c] ;  /* 0x00003c040a1c3981 */ /* 0x000f28000c1e1900 */
[----:B------:R-:W4:Y:S01]  /*03d0*/  @P6 LDG.E R27, desc[UR4][R10.64+0x7c] ;  /* 0x00007c040a1b6981 */ /* 0x000f22000c1e1900 */
[----:B--2---:R-:W-:-:S03]  /*03e0*/  @!P0 LOP3.LUT R15, R15, R18, RZ, 0x3c, !PT ;  /* 0x000000120f0f8212 */ /* 0x004fc600078e3cff */
[----:B------:R-:W2:Y:S01]  /*03f0*/  @!P0 LDG.E R18, desc[UR4][R10.64+0x8] ;  /* 0x000008040a128981 */ /* 0x000ea2000c1e1900 */
[----:B---3--:R-:W-:-:S03]  /*0400*/  @!P0 LOP3.LUT R3, R3, R20, RZ, 0x3c, !PT ;  /* 0x0000001403038212 */ /* 0x008fc600078e3cff */
[----:B------:R-:W3:Y:S01]  /*0410*/  @P1 LDG.E R20, desc[UR4][R10.64+0x24] ;  /* 0x000024040a141981 */ /* 0x000ee2000c1e1900 */
[----:B----4-:R-:W-:-:S03]  /*0420*/  @P1 LOP3.LUT R15, R15, R22, RZ, 0x3c, !PT ;  /* 0x000000160f0f1212 */ /* 0x010fc600078e3cff */
[----:B------:R-:W4:Y:S01]  /*0430*/  @P2 LDG.E R22, desc[UR4][R10.64+0x38] ;  /* 0x000038040a162981 */ /* 0x000f22000c1e1900 */
[----:B------:R-:W-:-:S03]  /*0440*/  @P2 LOP3.LUT R15, R15, R26, RZ, 0x3c, !PT ;  /* 0x0000001a0f0f2212 */ /* 0x000fc600078e3cff */
[----:B------:R-:W4:Y:S01]  /*0450*/  @P4 LDG.E R26, desc[UR4][R10.64+0x50] ;  /* 0x000050040a1a4981 */ /* 0x000f22000c1e1900 */
[----:B------:R-:W-:-:S03]  /*0460*/  @!P0 LOP3.LUT R4, R4, R21, RZ, 0x3c, !PT ;  /* 0x0000001504048212 */ /* 0x000fc600078e3cff */
[----:B------:R-:W4:Y:S01]  /*0470*/  @P1 LDG.E R21, desc[UR4][R10.64+0x20] ;  /* 0x000020040a151981 */ /* 0x000f22000c1e1900 */
[----:B------:R-:W-:-:S03]  /*0480*/  @!P0 LOP3.LUT R2, R2, R23, RZ, 0x3c, !PT ;  /* 0x0000001702028212 */ /* 0x000fc600078e3cff */
[----:B------:R-:W4:Y:S01]  /*0490*/  @P2 LDG.E R23, desc[UR4][R10.64+0x2c] ;  /* 0x00002c040a172981 */ /* 0x000f22000c1e1900 */
[----:B------:R-:W-:-:S03]  /*04a0*/  @P1 LOP3.LUT R4, R4, R25, RZ, 0x3c, !PT ;  /* 0x0000001904041212 */ /* 0x000fc600078e3cff */
[----:B------:R-:W4:Y:S01]  /*04b0*/  @P2 LDG.E R25, desc[UR4][R10.64+0x34] ;  /* 0x000034040a192981 */ /* 0x000f22000c1e1900 */
[----:B--2---:R-:W-:-:S03]  /*04c0*/  @!P0 LOP3.LUT R5, R5, R18, RZ, 0x3c, !PT ;  /* 0x0000001205058212 */ /* 0x004fc600078e3cff */
[----:B------:R-:W2:Y:S01]  /*04d0*/  @P1 LDG.E R18, desc[UR4][R10.64+0x1c] ;  /* 0x00001c040a121981 */ /* 0x000ea2000c1e1900 */
[----:B---3--:R-:W-:-:S03]  /*04e0*/  @P1 LOP3.LUT R3, R3, R20, RZ, 0x3c, !PT ;  /* 0x0000001403031212 */ /* 0x008fc600078e3cff */
[----:B------:R-:W3:Y:S01]  /*04f0*/  @P2 LDG.E R20, desc[UR4][R10.64+0x30] ;  /* 0x000030040a142981 */ /* 0x000ee2000c1e1900 */
[----:B----4-:R-:W-:-:S03]  /*0500*/  @P2 LOP3.LUT R3, R3, R22, RZ, 0x3c, !PT ;  /* 0x0000001603032212 */ /* 0x010fc600078e3cff */
[----:B------:R-:W4:Y:S01]  /*0510*/  @P3 LDG.E R22, desc[UR4][R10.64+0x4c] ;  /* 0x00004c040a163981 */ /* 0x000f22000c1e1900 */
[----:B------:R-:W-:-:S04]  /*0520*/  @P3 LOP3.LUT R15, R15, R28, RZ, 0x3c, !PT ;  /* 0x0000001c0f0f3212 */ /* 0x000fc800078e3cff */
[----:B------:R-:W-:Y:S02]  /*0530*/  @P4 LOP3.LUT R15, R15, R26, RZ, 0x3c, !PT ;  /* 0x0000001a0f0f4212 */ /* 0x000fe400078e3cff */
[----:B------:R-:W-:Y:S01]  /*0540*/  @P1 LOP3.LUT R2, R2, R21, RZ, 0x3c, !PT ;  /* 0x0000001502021212 */ /* 0x000fe200078e3cff */
[----:B------:R-:W4:Y:S04]  /*0550*/  @P5 LDG.E R26, desc[UR4][R10.64+0x64] ;  /* 0x000064040a1a5981 */ /* 0x000f28000c1e1900 */
[----:B------:R-:W4:Y:S01]  /*0560*/  @P3 LDG.E R21, desc[UR4][R10.64+0x40] ;  /* 0x000040040a153981 */ /* 0x000f22000c1e1900 */
[----:B------:R-:W-:Y:S02]  /*0570*/  @P2 LOP3.LUT R4, R4, R23, RZ, 0x3c, !PT ;  /* 0x0000001704042212 */ /* 0x000fe400078e3cff */
[----:B------:R-:W-:Y:S01]  /*0580*/  @P2 LOP3.LUT R2, R2, R25, RZ, 0x3c, !PT ;  /* 0x0000001902022212 */ /* 0x000fe200078e3cff */
[----:B------:R-:W4:Y:S04]  /*0590*/  @P3 LDG.E R23, desc[UR4][R10.64+0x48] ;  /* 0x000048040a173981 */ /* 0x000f28000c1e1900 */
[----:B------:R-:W4:Y:S01]  /*05a0*/  @P4 LDG.E R25, desc[UR4][R10.64+0x54] ;  /* 0x000054040a194981 */ /* 0x000f22000c1e1900 */
[----:B--2---:R-:W-:-:S03]  /*05b0*/  @P1 LOP3.LUT R5, R5, R18, RZ, 0x3c, !PT ;  /* 0x0000001205051212 */ /* 0x004fc600078e3cff */
[----:B------:R-:W2:Y:S01]  /*05c0*/  @P3 LDG.E R18, desc[UR4][R10.64+0x44] ;  /* 0x000044040a123981 */ /* 0x000ea2000c1e1900 */
[----:B---3--:R-:W-:-:S03]  /*05d0*/  @P2 LOP3.LUT R5, R5, R20, RZ, 0x3c, !PT ;  /* 0x0000001405052212 */ /* 0x008fc600078e3cff */
[----:B------:R-:W3:Y:S01]  /*05e0*/  @P4 LDG.E R20, desc[UR4][R10.64+0x58] ;  /* 0x000058040a144981 */ /* 0x000ee2000c1e1900 */
[----:B----4-:R-:W-:-:S03]  /*05f0*/  @P3 LOP3.LUT R3, R3, R22, RZ, 0x3c, !PT ;  /* 0x0000001603033212 */ /* 0x010fc600078e3cff */
[----:B------:R-:W4:Y:S01]  /*0600*/  @P4 LDG.E R22, desc[UR4][R10.64+0x60] ;  /* 0x000060040a164981 */ /* 0x000f22000c1e1900 */
[----:B------:R-:W-:Y:S02]  /*0610*/  LOP3.LUT P0, RZ, R24, 0x80, RZ, 0xc0, !PT ;  /* 0x0000008018ff7812 */ /* 0x000fe4000780c0ff */
[----:B------:R-:W-:Y:S02]  /*0620*/  @P5 LOP3.LUT R15, R15, R26, RZ, 0x3c, !PT ;  /* 0x0000001a0f0f5212 */ /* 0x000fe400078e3cff */
[----:B------:R-:W4:Y:S01]  /*0630*/  @P6 LDG.E R26, desc[UR4][R10.64+0x78] ;  /* 0x000078040a1a6981 */ /* 0x000f22000c1e1900 */
[----:B------:R-:W-:-:S03]  /*0640*/  @P3 LOP3.LUT R4, R4, R21, RZ, 0x3c, !PT ;  /* 0x0000001504043212 */ /* 0x000fc600078e3cff */
[----:B------:R-:W4:Y:S01]  /*0650*/  @P4 LDG.E R21, desc[UR4][R10.64+0x5c] ;  /* 0x00005c040a154981 */ /* 0x000f22000c1e1900 */
[----:B------:R-:W-:-:S03]  /*0660*/  @P3 LOP3.LUT R2, R2, R23, RZ, 0x3c, !PT ;  /* 0x0000001702023212 */ /* 0x000fc600078e3cff */
[----:B------:R-:W4:Y:S01]  /*0670*/  @P5 LDG.E R23, desc[UR4][R10.64+0x68] ;  /* 0x000068040a175981 */ /* 0x000f22000c1e1900 */
[----:B------:R-:W-:-:S03]  /*0680*/  @P4 LOP3.LUT R4, R4, R25, RZ, 0x3c, !PT ;  /* 0x0000001904044212 */ /* 0x000fc600078e3cff */
[----:B------:R-:W4:Y:S01]  /*0690*/  @P5 LDG.E R25, desc[UR4][R10.64+0x70] ;  /* 0x000070040a195981 */ /* 0x000f22000c1e1900 */
[----:B--2---:R-:W-:-:S03]  /*06a0*/  @P3 LOP3.LUT R5, R5, R18, RZ, 0x3c, !PT ;  /* 0x0000001205053212 */ /* 0x004fc600078e3cff */
[----:B------:R-:W2:Y:S01]  /*06b0*/  @P5 LDG.E R18, desc[UR4][R10.64+0x6c] ;  /* 0x00006c040a125981 */ /* 0x000ea2000c1e1900 */
[----:B---3--:R-:W-:-:S03]  /*06c0*/  @P4 LOP3.LUT R5, R5, R20, RZ, 0x3c, !PT ;  /* 0x0000001405054212 */ /* 0x008fc600078e3cff */
[----:B------:R-:W3:Y:S01]  /*06d0*/  @P5 LDG.E R20, desc[UR4][R10.64+0x74] ;  /* 0x000074040a145981 */ /* 0x000ee2000c1e1900 */
[----:B----4-:R-:W-:-:S03]  /*06e0*/  @P4 LOP3.LUT R3, R3, R22, RZ, 0x3c, !PT ;  /* 0x0000001603034212 */ /* 0x010fc600078e3cff */
[----:B------:R-:W4:Y:S01]  /*06f0*/  @P0 LDG.E R22, desc[UR4][R10.64+0x8c] ;  /* 0x00008c040a160981 */ /* 0x000f22000c1e1900 */
[----:B------:R-:W-:-:S03]  /*0700*/  @P6 LOP3.LUT R15, R15, R26, RZ, 0x3c, !PT ;  /* 0x0000001a0f0f6212 */ /* 0x000fc600078e3cff */
        /* <DEDUP_REMOVED lines=13> */
[----:B------:R-:W-:Y:S02]  /*07e0*/  @P6 LOP3.LUT R4, R4, R27, RZ, 0x3c, !PT ;  /* 0x0000001b04046212 */ /* 0x000fe400078e3cff */
[----:B------:R-:W-:Y:S02]  /*07f0*/  @P6 LOP3.LUT R2, R2, R21, RZ, 0x3c, !PT ;  /* 0x0000001502026212 */ /* 0x000fe400078e3cff */
[----:B------:R-:W-:Y:S02]  /*0800*/  @P0 LOP3.LUT R4, R4, R23, RZ, 0x3c, !PT ;  /* 0x0000001704040212 */ /* 0x000fe400078e3cff */
[----:B------:R-:W-:Y:S02]  /*0810*/  @P0 LOP3.LUT R2, R2, R25, RZ, 0x3c, !PT ;  /* 0x0000001902020212 */ /* 0x000fe400078e3cff */
[----:B--2---:R-:W-:Y:S02]  /*0820*/  @P6 LOP3.LUT R5, R5, R18, RZ, 0x3c, !PT ;  /* 0x0000001205056212 */ /* 0x004fe400078e3cff */
[----:B---3--:R-:W-:-:S02]  /*0830*/  @P6 LOP3.LUT R3, R3, R20, RZ, 0x3c, !PT ;  /* 0x0000001403036212 */ /* 0x008fc400078e3cff */
[----:B----4-:R-:W-:Y:S02]  /*0840*/  @P0 LOP3.LUT R5, R5, R22, RZ, 0x3c, !PT ;  /* 0x0000001605050212 */ /* 0x010fe400078e3cff */
[----:B------:R-:W-:Y:S02]  /*0850*/  @P0 LOP3.LUT R3, R3, R26, RZ, 0x3c, !PT ;  /* 0x0000001a03030212 */ /* 0x000fe400078e3cff */
[----:B------:R-:W-:-:S13]  /*0860*/  R2P PR, R24.B1, 0x7f ;  /* 0x0000007f18007804 */ /* 0x000fda0000001000 */
[----:B------:R-:W2:Y:S04]  /*0870*/  @P0 LDG.E R18, desc[UR4][R10.64+0xa0] ;  /* 0x0000a0040a120981 */ /* 0x000ea8000c1e1900 */
[----:B------:R-:W3:Y:S04]  /*0880*/  @P1 LDG.E R22, desc[UR4][R10.64+0xb4] ;  /* 0x0000b4040a161981 */ /* 0x000ee8000c1e1900 */
[----:B------:R-:W4:Y:S04]  /*0890*/  @P2 LDG.E R26, desc[UR4][R10.64+0xc8] ;  /* 0x0000c8040a1a2981 */ /* 0x000f28000c1e1900 */
[----:B------:R-:W4:Y:S04]  /*08a0*/  @P3 LDG.E R28, desc[UR4][R10.64+0xdc] ;  /* 0x0000dc040a1c3981 */ /* 0x000f28000c1e1900 */
[----:B------:R-:W4:Y:S04]  /*08b0*/  @P0 LDG.E R23, desc[UR4][R10.64+0xa4] ;  /* 0x0000a4040a170981 */ /* 0x000f28000c1e1900 */
[----:B------:R-:W4:Y:S04]  /*08c0*/  @P0 LDG.E R20, desc[UR4][R10.64+0xa8] ;  /* 0x0000a8040a140981 */ /* 0x000f28000c1e1900 */
[----:B------:R-:W4:Y:S04]  /*08d0*/  @P4 LDG.E R25, desc[UR4][R10.64+0xf0] ;  /* 0x0000f0040a194981 */ /* 0x000f28000c1e1900 */
        /* <DEDUP_REMOVED lines=21> */
[----:B------:R-:W-:Y:S02]  /*0a30*/  LOP3.LUT P0, RZ, R24, 0x8000, RZ, 0xc0, !PT ;  /* 0x0000800018ff7812 */ /* 0x000fe4000780c0ff */
[----:B----4-:R-:W-:Y:S01]  /*0a40*/  @P5 LOP3.LUT R15, R15, R26, RZ, 0x3c, !PT ;  /* 0x0000001a0f0f5212 */ /* 0x010fe200078e3cff */
[----:B------:R-:W4:Y:S04]  /*0a50*/  @P3 LDG.E R24, desc[UR4][R10.64+0xe4] ;  /* 0x0000e4040a183981 */ /* 0x000f28000c1e1900 */
[----:B------:R-:W2:Y:S01]  /*0a60*/  @P6 LDG.E R26, desc[UR4][R10.64+0x118] ;  /* 0x000118040a1a6981 */ /* 0x000ea2000c1e1900 */
        /* <DEDUP_REMOVED lines=8> */
[----:B---3--:R-:W-:-:S03]  /*0af0*/  @P2 LOP3.LUT R3, R3, R22, RZ, 0x3c, !PT ;  /* 0x0000001603032212 */ /* 0x008fc600078e3cff */
[----:B------:R-:W3:Y:S01]  /*0b00*/  @P4 LDG.E R22, desc[UR4][R10.64+0x100] ;  /* 0x000100040a164981 */ /* 0x000ee2000c1e1900 */
[----:B--2---:R-:W-:-:S03]  /*0b10*/  @P6 LOP3.LUT R15, R15, R26, RZ, 0x3c, !PT ;  /* 0x0000001a0f0f6212 */ /* 0x004fc600078e3cff */
[----:B------:R-:W2:Y:S01]  /*0b20*/  @P0 LDG.E R26, desc[UR4][R10.64+0x12c] ;  /* 0x00012c040a1a0981 */ /* 0x000ea2000c1e1900 */
[----:B----4-:R-:W-:-:S03]  /*0b30*/  @P2 LOP3.LUT R2, R2, R23, RZ, 0x3c, !PT ;  /* 0x0000001702022212 */ /* 0x010fc600078e3cff */
[----:B------:R-:W4:Y:S01]  /*0b40*/  @P4 LDG.E R23, desc[UR4][R10.64+0xfc] ;  /* 0x0000fc040a174981 */ /* 0x000f22000c1e1900 */
[----:B------:R-:W-:-:S03]  /*0b50*/  @P2 LOP3.LUT R5, R5, R20, RZ, 0x3c, !PT ;  /* 0x0000001405052212 */ /* 0x000fc600078e3cff */
[----:B------:R-:W4:Y:S01]  /*0b60*/  @P4 LDG.E R20, desc[UR4][R10.64+0xf8] ;  /* 0x0000f8040a144981 */ /* 0x000f22000c1e1900 */
[----:B------:R-:W-:Y:S02]  /*0b70*/  @P3 LOP3.LUT R2, R2, R27, RZ, 0x3c, !PT ;  /* 0x0000001b02023212 */ /* 0x000fe400078e3cff */
[----:B------:R-:W-:Y:S01]  /*0b80*/  @P3 LOP3.LUT R4, R4, R25, RZ, 0x3c, !PT ;  /* 0x0000001904043212 */ /* 0x000fe200078e3cff */
[----:B------:R-:W4:Y:S01]  /*0b90*/  @P5 LDG.E R27, desc[UR4][R10.64+0x110] ;  /* 0x000110040a1b5981 */ /* 0x000f22000c1e1900 */
[----:B------:R-:W-:-:S03]  /*0ba0*/  @P3 LOP3.LUT R5, R5, R24, RZ, 0x3c, !PT ;  /* 0x0000001805053212 */ /* 0x000fc600078e3cff */
[----:B------:R-:W4:Y:S04]  /*0bb0*/  @P5 LDG.E R25, desc[UR4][R10.64+0x108] ;  /* 0x000108040a195981 */ /* 0x000f28000c1e1900 */
        /* <DEDUP_REMOVED lines=19> */
[----:B------:R-:W-:-:S05]  /*0cf0*/  VIADD R19, R19, 0x10 ;  /* 0x0000001013137836 */ /* 0x000fca0000000000 */
[----:B------:R-:W-:Y:S02]  /*0d00*/  ISETP.NE.AND P1, PT, R19, 0x20, PT ;  /* 0x000000201300780c */ /* 0x000fe40003f25270 */
[----:B------:R-:W-:Y:S02]  /*0d10*/  @P5 LOP3.LUT R3, R3, R18, RZ, 0x3c, !PT ;  /* 0x0000001203035212 */ /* 0x000fe400078e3cff */
[----:B------:R-:W-:Y:S02]  /*0d20*/  @P6 LOP3.LUT R4, R4, R21, RZ, 0x3c, !PT ;  /* 0x0000001504046212 */ /* 0x000fe400078e3cff */
[----:B---3--:R-:W-:-:S04]  /*0d30*/  @P6 LOP3.LUT R3, R3, R22, RZ, 0x3c, !PT ;  /* 0x0000001603036212 */ /* 0x008fc800078e3cff */
[----:B--2---:R-:W-:Y:S02]  /*0d40*/  @P0 LOP3.LUT R3, R3, R26, RZ, 0x3c, !PT ;  /* 0x0000001a03030212 */ /* 0x004fe400078e3cff */
[----:B----4-:R-:W-:Y:S02]  /*0d50*/  @P6 LOP3.LUT R2, R2, R23, RZ, 0x3c, !PT ;  /* 0x0000001702026212 */ /* 0x010fe400078e3cff */
[----:B------:R-:W-:Y:S02]  /*0d60*/  @P6 LOP3.LUT R5, R5, R20, RZ, 0x3c, !PT ;  /* 0x0000001405056212 */ /* 0x000fe400078e3cff */
[----:B------:R-:W-:Y:S02]  /*0d70*/  @P0 LOP3.LUT R2, R2, R27, RZ, 0x3c, !PT ;  /* 0x0000001b02020212 */ /* 0x000fe400078e3cff */
[----:B------:R-:W-:Y:S02]  /*0d80*/  @P0 LOP3.LUT R4, R4, R25, RZ, 0x3c, !PT ;  /* 0x0000001904040212 */ /* 0x000fe400078e3cff */
[----:B------:R-:W-:Y:S01]  /*0d90*/  @P0 LOP3.LUT R5, R5, R24, RZ, 0x3c, !PT ;  /* 0x0000001805050212 */ /* 0x000fe200078e3cff */
[----:B------:R-:W-:Y:S06]  /*0da0*/  @P1 BRA `(.L_x_66) ;  /* 0xfffffff400481947 */ /* 0x000fec000383ffff */
[----:B------:R-:W-:-:S05]  /*0db0*/  VIADD R17, R17, 0x1 ;  /* 0x0000000111117836 */ /* 0x000fca0000000000 */
[----:B------:R-:W-:-:S13]  /*0dc0*/  ISETP.NE.AND P0, PT, R17, 0x5, PT ;  /* 0x000000051100780c */ /* 0x000fda0003f05270 */
[----:B------:R-:W-:Y:S05]  /*0dd0*/  @P0 BRA `(.L_x_67) ;  /* 0xfffffff400300947 */ /* 0x000fea000383ffff */
[----:B------:R1:W-:Y:S01]  /*0de0*/  STG.E.64 desc[UR4][R6.64+0x8], R4 ;  /* 0x0000080406007986 */ /* 0x0003e2000c101b04 */
[----:B------:R-:W-:Y:S01]  /*0df0*/  VIADD R14, R14, 0x1 ;  /* 0x000000010e0e7836 */ /* 0x000fe20000000000 */
[----:B------:R-:W-:Y:S02]  /*0e00*/  LOP3.LUT R11, R13, 0x3, RZ, 0xc0, !PT ;  /* 0x000000030d0b7812 */ /* 0x000fe400078ec0ff */
[----:B------:R1:W-:Y:S02]  /*0e10*/  STG.E.64 desc[UR4][R6.64+0x10], R2 ;  /* 0x0000100206007986 */ /* 0x0003e4000c101b04 */
[----:B------:R-:W-:Y:S02]  /*0e20*/  ISETP.GE.U32.AND P0, PT, R14, R11, PT ;  /* 0x0000000b0e00720c */ /* 0x000fe40003f06070 */
[----:B------:R1:W-:Y:S11]  /*0e30*/  STG.E desc[UR4][R6.64+0x4], R15 ;  /* 0x0000040f06007986 */ /* 0x0003f6000c101904 */
[----:B------:R-:W-:Y:S05]  /*0e40*/  @!P0 BRA `(.L_x_68) ;  /* 0xfffffff400048947 */ /* 0x000fea000383ffff */
.L_x_65:
[----:B------:R-:W-:Y:S05]  /*0e50*/  BSYNC.RECONVERGENT B1 ;  /* 0x0000000000017941 */ /* 0x000fea0003800200 */
.L_x_64:
[C---:B------:R-:W-:Y:S01]  /*0e60*/  ISETP.GT.U32.AND P0, PT, R13.reuse, 0x3, PT ;  /* 0x000000030d00780c */ /* 0x040fe20003f04070 */
[----:B------:R-:W-:Y:S01]  /*0e70*/  VIADD R12, R12, 0x1 ;  /* 0x000000010c0c7836 */ /* 0x000fe20000000000 */
[--C-:B------:R-:W-:Y:S02]  /*0e80*/  SHF.R.U64 R13, R13, 0x2, R0.reuse ;  /* 0x000000020d0d7819 */ /* 0x100fe40000001200 */
[----:B------:R-:W-:Y:S02]  /*0e90*/  ISETP.GT.U32.AND.EX P0, PT, R0, RZ, PT, P0 ;  /* 0x000000ff0000720c */ /* 0x000fe40003f04100 */
[----:B------:R-:W-:-:S11]  /*0ea0*/  SHF.R.U32.HI R0, RZ, 0x2, R0 ;  /* 0x00000002ff007819 */ /* 0x000fd60000011600 */
[----:B------:R-:W-:Y:S05]  /*0eb0*/  @P0 BRA `(.L_x_69) ;  /* 0xfffffff000c80947 */ /* 0x000fea000383ffff */
.L_x_63:
[----:B------:R-:W-:Y:S05]  /*0ec0*/  BSYNC.RECONVERGENT B0 ;  /* 0x0000000000007941 */ /* 0x000fea0003800200 */
.L_x_62:
[----:B------:R-:W-:Y:S04]  /*0ed0*/  STG.E.64 desc[UR4][R6.64+0x18], RZ ;  /* 0x000018ff06007986 */ /* 0x000fe8000c101b04 */
[----:B------:R-:W-:Y:S04]  /*0ee0*/  STG.E desc[UR4][R6.64+0x20], RZ ;  /* 0x000020ff06007986 */ /* 0x000fe8000c101904 */
[----:B------:R-:W-:Y:S01]  /*0ef0*/  STG.E.64 desc[UR4][R6.64+0x28], RZ ;  /* 0x000028ff06007986 */ /* 0x000fe2000c101b04 */
[----:B------:R-:W-:Y:S05]  /*0f00*/  EXIT ;  /* 0x000000000000794d */ /* 0x000fea0003800000 */
.L_x_70:
        /* <DEDUP_REMOVED lines=15> */
.L_x_76:


//--------------------- .nv.global.init           --------------------------
	.section	.nv.global.init,"aw",@progbits
	.align	4
.nv.global.init:
	.type		mrg32k3aM1SubSeq,@object
	.size		mrg32k3aM1SubSeq,(mrg32k3aM2SubSeq - mrg32k3aM1SubSeq)
mrg32k3aM1SubSeq:
        /*0000*/ 	.byte	0x0b, 0xcc, 0xee, 0x04, 0x73, 0x29, 0x8b, 0x6f, 0xf6, 0x53, 0x03, 0xf6, 0x23, 0xf6, 0xea, 0xda
        /* <DEDUP_REMOVED lines=125> */
	.type		mrg32k3aM2SubSeq,@object
	.size		mrg32k3aM2SubSeq,(mrg32k3aM1 - mrg32k3aM2SubSeq)
mrg32k3aM2SubSeq:
        /* <DEDUP_REMOVED lines=126> */
	.type		mrg32k3aM1,@object
	.size		mrg32k3aM1,(mrg32k3aM1Seq - mrg32k3aM1)
mrg32k3aM1:
        /* <DEDUP_REMOVED lines=144> */
	.type		mrg32k3aM1Seq,@object
	.size		mrg32k3aM1Seq,(mrg32k3aM2 - mrg32k3aM1Seq)
mrg32k3aM1Seq:
        /* <DEDUP_REMOVED lines=144> */
	.type		mrg32k3aM2,@object
	.size		mrg32k3aM2,(mrg32k3aM2Seq - mrg32k3aM2)
mrg32k3aM2:
        /* <DEDUP_REMOVED lines=144> */
	.type		mrg32k3aM2Seq,@object
	.size		mrg32k3aM2Seq,(precalc_xorwow_matrix - mrg32k3aM2Seq)
mrg32k3aM2Seq:
        /* <DEDUP_REMOVED lines=144> */
	.type		precalc_xorwow_matrix,@object
	.size		precalc_xorwow_matrix,(precalc_xorwow_offset_matrix - precalc_xorwow_matrix)
precalc_xorwow_matrix:
        /* <DEDUP_REMOVED lines=6400> */
	.type		precalc_xorwow_offset_matrix,@object
	.size		precalc_xorwow_offset_matrix,(.L_1 - precalc_xorwow_offset_matrix)
precalc_xorwow_offset_matrix:
        /* <DEDUP_REMOVED lines=6400> */
.L_1:


//--------------------- .nv.shared.reserved.0     --------------------------
	.section	.nv.shared.reserved.0,"aw",@nobits
	.weak		__nv_reservedSMEM_offset_0_alias
	.size		__nv_reservedSMEM_offset_0_alias, 0, 64
	.other		__nv_reservedSMEM_offset_0_alias,@"STO_CUDA_RESERVED_SHARED STV_DEFAULT"
__nv_reservedSMEM_offset_0_alias:
	.zero		0
	.zero		64


//--------------------- .nv.constant0._Z12predictNoisePKfS0_Pfiiiii --------------------------
	.section	.nv.constant0._Z12predictNoisePKfS0_Pfiiiii,"a",@progbits
	.sectionflags	@""
	.align	4
.nv.constant0._Z12predictNoisePKfS0_Pfiiiii:
	.zero		940


//--------------------- .nv.constant0._Z19diffusionSampleStepPfS_S_fffP17curandStateXORWOWiiiibf --------------------------
	.section	.nv.constant0._Z19diffusionSampleStepPfS_S_fffP17curandStateXORWOWiiiibf,"a",@progbits
	.sectionflags	@""
	.align	4
.nv.constant0._Z19diffusionSampleStepPfS_S_fffP17curandStateXORWOWiiiibf:
	.zero		968


//--------------------- .nv.constant0._Z16initRandomStatesP17curandStateXORWOWmi --------------------------
	.section	.nv.constant0._Z16initRandomStatesP17curandStateXORWOWmi,"a",@progbits
	.sectionflags	@""
	.align	4
.nv.constant0._Z16initRandomStatesP17curandStateXORWOWmi:
	.zero		916


//--------------------- SYMBOLS --------------------------

	.type		.nv.reservedSmem.offset0,@object
	.size		.nv.reservedSmem.offset0,0x4
